// auto-generated by cutlass_sweep.gemm — config: {"arch": "sm_90", "cluster_m": 1, "cluster_n": 1, "dtype": "e5m2", "dtype_b": "e4m3", "layout": "nt", "stages": 0, "tile_k": 128, "tile_m": 128, "tile_n": 256}
#include "cutlass/cutlass.h"
#include "cutlass/gemm/collective/collective_builder.hpp"
#include "cutlass/gemm/device/gemm_universal_adapter.h"
#include "cutlass/gemm/kernel/gemm_universal.hpp"
#include "cutlass/epilogue/collective/collective_builder.hpp"

using ElemA = cutlass::float_e5m2_t;
using ElemB = cutlass::float_e4m3_t;
using ElemCD = cutlass::float_e5m2_t;
using Acc  = float;
using TileShape    = cute::Shape<cute::_128, cute::_256, cute::_128>;
using ClusterShape = cute::Shape<cute::_1, cute::_1, cute::_1>;

using CollectiveEpilogue = typename cutlass::epilogue::collective::CollectiveBuilder<
    cutlass::arch::Sm90, cutlass::arch::OpClassTensorOp,
    TileShape, ClusterShape,
    cutlass::epilogue::collective::EpilogueTileAuto,
    Acc, Acc,
    ElemCD, cutlass::layout::RowMajor, 128 / cutlass::sizeof_bits<ElemCD>::value,
    ElemCD, cutlass::layout::RowMajor, 128 / cutlass::sizeof_bits<ElemCD>::value,
    cutlass::epilogue::collective::EpilogueScheduleAuto
  >::CollectiveOp;

using CollectiveMainloop = typename cutlass::gemm::collective::CollectiveBuilder<
    cutlass::arch::Sm90, cutlass::arch::OpClassTensorOp,
    ElemA, cutlass::layout::RowMajor, 128 / cutlass::sizeof_bits<ElemA>::value,
    ElemB, cutlass::layout::ColumnMajor, 128 / cutlass::sizeof_bits<ElemB>::value,
    Acc,
    TileShape, ClusterShape,
    cutlass::gemm::collective::StageCountAutoCarveout<static_cast<int>(sizeof(typename CollectiveEpilogue::SharedStorage))>,
    cutlass::gemm::collective::KernelScheduleAuto
  >::CollectiveOp;

using GemmKernel = cutlass::gemm::kernel::GemmUniversal<
    cute::Shape<int,int,int,int>,
    CollectiveMainloop,
    CollectiveEpilogue
>;
using Gemm = cutlass::gemm::device::GemmUniversalAdapter<GemmKernel>;

// Force the device kernel symbol into the cubin without needing a host main.
auto* _anchor = &cutlass::device_kernel<GemmKernel>;


// ===== COMPILED SASS (sm_90a) =====

	.target	sm_90a

	.elftype	@"ET_EXEC"


//--------------------- .note.nv.tkinfo           --------------------------
	.section	.note.nv.tkinfo,"",@"SHT_NOTE"
	.sectionflags	@"SHF_NOTE_NV_TKINFO"
	.tkinfo
        /*0018*/ 	.word	0x00000002
        /*0030*/ 	.string	""
        /*0030*/ 	.string	"ptxas"
        /*0030*/ 	.string	"Cuda compilation tools, release 13.0, V13.0.88"
        /*0030*/ 	.string	"Build cuda_13.0.r13.0/compiler.36424714_0"
        /*0030*/ 	.string	"-arch sm_90a -m 64 "



//--------------------- .note.nv.cuinfo           --------------------------
	.section	.note.nv.cuinfo,"",@"SHT_NOTE"
	.sectionflags	@"SHF_NOTE_NV_CUINFO"
        /*0018*/ 	.short	0x0002
        /*001a*/ 	.short	0x005a
        /*001c*/ 	.short	0x0082
	.zero		2


//--------------------- .nv.info                  --------------------------
	.section	.nv.info,"",@"SHT_CUDA_INFO"
	.align	4


	//----- nvinfo : EIATTR_REGCOUNT
	.align		4
        /*0000*/ 	.byte	0x04, 0x2f
        /*0002*/ 	.short	(.L_12 - .L_11)
	.align		4
.L_11:
        /*0004*/ 	.word	index@(_ZN7cutlass13device_kernelINS_4gemm6kernel13GemmUniversalIN4cute5tupleIJiiiiEEENS1_10collective13CollectiveMmaINS1_37MainloopSm90TmaGmmaWarpSpecializedFP8ILi4ENS5_IJNS4_1CILi1EEESB_SB_EEENS1_35KernelTmaWarpSpecializedCooperativeEEENS5_IJNSA_ILi128EEENSA_ILi256EEESF_EEENS_12float_e5m2_tENS5_IJlSB_lEEENS_12float_e4m3_tESJ_NS4_8TiledMMAINS4_8MMA_AtomIJNS4_4SM904GMMA31MMA_64x256x32_F32E5M2E4M3_SS_TNILNSO_7ScaleInE1ELSQ_1EEEEEENS4_6LayoutINS5_IJNSA_ILi2EEESB_SB_EEENS5_IJSB_NSA_ILi0EEESW_EEEEENS5_IJNS4_10UnderscoreESZ_SZ_EEEEENS4_13SM90_TMA_LOADENS4_14ComposedLayoutINS4_7SwizzleILi3ELi4ELi3EEENS4_18smem_ptr_flag_bitsILi8EEENST_INS5_IJNSA_ILi8EEESF_EEENS5_IJSF_SB_EEEEEEEvNS4_8identityES12_S1C_vS1D_EENS_8epilogue10collective6detail29Sm90TmaWarpSpecializedAdapterINS1G_15DefaultEpilogueISI_SJ_SJ_NS1F_6thread17LinearCombinationISI_Li1EffLNS1K_9ScaleType4KindE0ELNS_15FloatRoundStyleE2ESI_EENS1_15EpilogueDefaultEEEEEvvEEEEvNT_6ParamsE)
        /*0008*/ 	.word	0x000000a8


	//----- nvinfo : EIATTR_FRAME_SIZE
	.align		4
.L_12:
        /*000c*/ 	.byte	0x04, 0x11
        /*000e*/ 	.short	(.L_14 - .L_13)
	.align		4
.L_13:
        /*0010*/ 	.word	index@(_ZN7cutlass13device_kernelINS_4gemm6kernel13GemmUniversalIN4cute5tupleIJiiiiEEENS1_10collective13CollectiveMmaINS1_37MainloopSm90TmaGmmaWarpSpecializedFP8ILi4ENS5_IJNS4_1CILi1EEESB_SB_EEENS1_35KernelTmaWarpSpecializedCooperativeEEENS5_IJNSA_ILi128EEENSA_ILi256EEESF_EEENS_12float_e5m2_tENS5_IJlSB_lEEENS_12float_e4m3_tESJ_NS4_8TiledMMAINS4_8MMA_AtomIJNS4_4SM904GMMA31MMA_64x256x32_F32E5M2E4M3_SS_TNILNSO_7ScaleInE1ELSQ_1EEEEEENS4_6LayoutINS5_IJNSA_ILi2EEESB_SB_EEENS5_IJSB_NSA_ILi0EEESW_EEEEENS5_IJNS4_10UnderscoreESZ_SZ_EEEEENS4_13SM90_TMA_LOADENS4_14ComposedLayoutINS4_7SwizzleILi3ELi4ELi3EEENS4_18smem_ptr_flag_bitsILi8EEENST_INS5_IJNSA_ILi8EEESF_EEENS5_IJSF_SB_EEEEEEEvNS4_8identityES12_S1C_vS1D_EENS_8epilogue10collective6detail29Sm90TmaWarpSpecializedAdapterINS1G_15DefaultEpilogueISI_SJ_SJ_NS1F_6thread17LinearCombinationISI_Li1EffLNS1K_9ScaleType4KindE0ELNS_15FloatRoundStyleE2ESI_EENS1_15EpilogueDefaultEEEEEvvEEEEvNT_6ParamsE)
        /*0014*/ 	.word	0x000000f0


	//----- nvinfo : EIATTR_MIN_STACK_SIZE
	.align		4
.L_14:
        /*0018*/ 	.byte	0x04, 0x12
        /*001a*/ 	.short	(.L_16 - .L_15)
	.align		4
.L_15:
        /*001c*/ 	.word	index@(_ZN7cutlass13device_kernelINS_4gemm6kernel13GemmUniversalIN4cute5tupleIJiiiiEEENS1_10collective13CollectiveMmaINS1_37MainloopSm90TmaGmmaWarpSpecializedFP8ILi4ENS5_IJNS4_1CILi1EEESB_SB_EEENS1_35KernelTmaWarpSpecializedCooperativeEEENS5_IJNSA_ILi128EEENSA_ILi256EEESF_EEENS_12float_e5m2_tENS5_IJlSB_lEEENS_12float_e4m3_tESJ_NS4_8TiledMMAINS4_8MMA_AtomIJNS4_4SM904GMMA31MMA_64x256x32_F32E5M2E4M3_SS_TNILNSO_7ScaleInE1ELSQ_1EEEEEENS4_6LayoutINS5_IJNSA_ILi2EEESB_SB_EEENS5_IJSB_NSA_ILi0EEESW_EEEEENS5_IJNS4_10UnderscoreESZ_SZ_EEEEENS4_13SM90_TMA_LOADENS4_14ComposedLayoutINS4_7SwizzleILi3ELi4ELi3EEENS4_18smem_ptr_flag_bitsILi8EEENST_INS5_IJNSA_ILi8EEESF_EEENS5_IJSF_SB_EEEEEEEvNS4_8identityES12_S1C_vS1D_EENS_8epilogue10collective6detail29Sm90TmaWarpSpecializedAdapterINS1G_15DefaultEpilogueISI_SJ_SJ_NS1F_6thread17LinearCombinationISI_Li1EffLNS1K_9ScaleType4KindE0ELNS_15FloatRoundStyleE2ESI_EENS1_15EpilogueDefaultEEEEEvvEEEEvNT_6ParamsE)
        /*0020*/ 	.word	0x000000f0
.L_16:


//--------------------- .nv.compat                --------------------------
	.section	.nv.compat,"",@"SHT_CUDA_COMPAT_INFO"
	.align	4
        /*0000*/ 	.byte	0x02, 0x09, 0x01, 0x00, 0x02, 0x02, 0x04, 0x00, 0x02, 0x05, 0x05, 0x00, 0x03, 0x07, 0x01, 0x01
        /*0010*/ 	.byte	0x02, 0x03, 0x01, 0x00, 0x02, 0x06, 0x01, 0x00, 0x04, 0x0b, 0x08, 0x00, 0x00, 0x00, 0x00, 0x00
        /*0020*/ 	.byte	0x00, 0x00, 0x00, 0x00


//--------------------- .nv.info._ZN7cutlass13device_kernelINS_4gemm6kernel13GemmUniversalIN4cute5tupleIJiiiiEEENS1_10collective13CollectiveMmaINS1_37MainloopSm90TmaGmmaWarpSpecializedFP8ILi4ENS5_IJNS4_1CILi1EEESB_SB_EEENS1_35KernelTmaWarpSpecializedCooperativeEEENS5_IJNSA_ILi128EEENSA_ILi256EEESF_EEENS_12float_e5m2_tENS5_IJlSB_lEEENS_12float_e4m3_tESJ_NS4_8TiledMMAINS4_8MMA_AtomIJNS4_4SM904GMMA31MMA_64x256x32_F32E5M2E4M3_SS_TNILNSO_7ScaleInE1ELSQ_1EEEEEENS4_6LayoutINS5_IJNSA_ILi2EEESB_SB_EEENS5_IJSB_NSA_ILi0EEESW_EEEEENS5_IJNS4_10UnderscoreESZ_SZ_EEEEENS4_13SM90_TMA_LOADENS4_14ComposedLayoutINS4_7SwizzleILi3ELi4ELi3EEENS4_18smem_ptr_flag_bitsILi8EEENST_INS5_IJNSA_ILi8EEESF_EEENS5_IJSF_SB_EEEEEEEvNS4_8identityES12_S1C_vS1D_EENS_8epilogue10collective6detail29Sm90TmaWarpSpecializedAdapterINS1G_15DefaultEpilogueISI_SJ_SJ_NS1F_6thread17LinearCombinationISI_Li1EffLNS1K_9ScaleType4KindE0ELNS_15FloatRoundStyleE2ESI_EENS1_15EpilogueDefaultEEEEEvvEEEEvNT_6ParamsE --------------------------
	.section	.nv.info._ZN7cutlass13device_kernelINS_4gemm6kernel13GemmUniversalIN4cute5tupleIJiiiiEEENS1_10collective13CollectiveMmaINS1_37MainloopSm90TmaGmmaWarpSpecializedFP8ILi4ENS5_IJNS4_1CILi1EEESB_SB_EEENS1_35KernelTmaWarpSpecializedCooperativeEEENS5_IJNSA_ILi128EEENSA_ILi256EEESF_EEENS_12float_e5m2_tENS5_IJlSB_lEEENS_12float_e4m3_tESJ_NS4_8TiledMMAINS4_8MMA_AtomIJNS4_4SM904GMMA31MMA_64x256x32_F32E5M2E4M3_SS_TNILNSO_7ScaleInE1ELSQ_1EEEEEENS4_6LayoutINS5_IJNSA_ILi2EEESB_SB_EEENS5_IJSB_NSA_ILi0EEESW_EEEEENS5_IJNS4_10UnderscoreESZ_SZ_EEEEENS4_13SM90_TMA_LOADENS4_14ComposedLayoutINS4_7SwizzleILi3ELi4ELi3EEENS4_18smem_ptr_flag_bitsILi8EEENST_INS5_IJNSA_ILi8EEESF_EEENS5_IJSF_SB_EEEEEEEvNS4_8identityES12_S1C_vS1D_EENS_8epilogue10collective6detail29Sm90TmaWarpSpecializedAdapterINS1G_15DefaultEpilogueISI_SJ_SJ_NS1F_6thread17LinearCombinationISI_Li1EffLNS1K_9ScaleType4KindE0ELNS_15FloatRoundStyleE2ESI_EENS1_15EpilogueDefaultEEEEEvvEEEEvNT_6ParamsE,"",@"SHT_CUDA_INFO"
	.sectionflags	@""
	.align	4


	//----- nvinfo : EIATTR_CUDA_API_VERSION
	.align		4
        /*0000*/ 	.byte	0x04, 0x37
        /*0002*/ 	.short	(.L_18 - .L_17)
.L_17:
        /*0004*/ 	.word	0x00000082


	//----- nvinfo : EIATTR_KPARAM_INFO
	.align		4
.L_18:
        /*0008*/ 	.byte	0x04, 0x17
        /*000a*/ 	.short	(.L_20 - .L_19)
.L_19:
        /*000c*/ 	.word	0x00000000
        /*0010*/ 	.short	0x0000
        /*0012*/ 	.short	0x0070
        /*0014*/ 	.byte	0x00, 0xf0, 0x01, 0x10


	//----- nvinfo : EIATTR_SPARSE_MMA_MASK
	.align		4
.L_20:
        /*0018*/ 	.byte	0x03, 0x50
        /*001a*/ 	.short	0x0000


	//----- nvinfo : EIATTR_MAXREG_COUNT
	.align		4
        /*001c*/ 	.byte	0x03, 0x1b
        /*001e*/ 	.short	0x00a8


	//----- nvinfo : EIATTR_NUM_BARRIERS
	.align		4
        /*0020*/ 	.byte	0x02, 0x4c
        /*0022*/ 	.byte	0x01
	.zero		1


	//----- nvinfo : EIATTR_ANNOTATIONS
	.align		4
        /*0024*/ 	.byte	0x04, 0x55
        /*0026*/ 	.short	(.L_22 - .L_21)


	//   ....[0]....
.L_21:
        /*0028*/ 	.word	0x00000001
        /*002c*/ 	.byte	0x90, 0x05, 0x00, 0x00, 0x01, 0x00, 0x00, 0x00, 0xb0, 0x05, 0x00, 0x00, 0x01, 0x00, 0x00, 0x00
        /* <DEDUP_REMOVED lines=185> */
        /*0bcc*/ 	.byte	0x10, 0x01, 0x01, 0x00


	//----- nvinfo : EIATTR_MERCURY_ISA_VERSION
	.align		4
.L_22:
        /*0bd0*/ 	.byte	0x03, 0x5f
        /*0bd2*/ 	.short	0x0101


	//----- nvinfo : EIATTR_INT_WARP_WIDE_INSTR_OFFSETS
	.align		4
        /*0bd4*/ 	.byte	0x04, 0x31
        /*0bd6*/ 	.short	(.L_24 - .L_23)


	//   ....[0]....
.L_23:
        /*0bd8*/ 	.word	0x00000460


	//   ....[1]....
        /*0bdc*/ 	.word	0x00000470


	//   ....[2]....
        /*0be0*/ 	.word	0x000005a0


	//----- nvinfo : EIATTR_COOP_GROUP_MASK_REGIDS
	.align		4
.L_24:
        /*0be4*/ 	.byte	0x04, 0x29
        /*0be6*/ 	.short	(.L_26 - .L_25)


	//   ....[0]....
.L_25:
        /*0be8*/ 	.word	0xffffffff


	//   ....[1]....
        /*0bec*/ 	.word	0xffffffff


	//   ....[2]....
        /*0bf0*/ 	.word	0xffffffff


	//   ....[3]....
        /*0bf4*/ 	.word	0xffffffff


	//   ....[4]....
        /*0bf8*/ 	.word	0xffffffff


	//----- nvinfo : EIATTR_COOP_GROUP_INSTR_OFFSETS
	.align		4
.L_26:
        /*0bfc*/ 	.byte	0x04, 0x28
        /*0bfe*/ 	.short	(.L_28 - .L_27)


	//   ....[0]....
.L_27:
        /*0c00*/ 	.word	0x00000070


	//   ....[1]....
        /*0c04*/ 	.word	0x00000080


	//   ....[2]....
        /*0c08*/ 	.word	0x000001a0


	//   ....[3]....
        /*0c0c*/ 	.word	0x000003b0


	//   ....[4]....
        /*0c10*/ 	.word	0x000012f0


	//----- nvinfo : EIATTR_REG_RECONFIG
	.align		4
.L_28:
        /*0c14*/ 	.byte	0x01, 0x54
	.zero		2


	//----- nvinfo : EIATTR_MBARRIER_INSTR_OFFSETS
	.align		4
        /*0c18*/ 	.byte	0x04, 0x39
        /*0c1a*/ 	.short	(.L_30 - .L_29)


	//   ....[0]....
.L_29:
        /*0c1c*/ 	.word	0x00000320
        /*0c20*/ 	.word	0x000000ff
        /*0c24*/ 	.word	0x00000000
        /*0c28*/ 	.short	0x0100
        /*0c2a*/ 	.byte	0x09
	.zero		1


	//   ....[1]....
        /*0c2c*/ 	.word	0x00000330
        /*0c30*/ 	.word	0x000000ff
        /*0c34*/ 	.word	0x00000020
        /*0c38*/ 	.short	0x0100
        /*0c3a*/ 	.byte	0x09
	.zero		1


	//   ....[2]....
        /*0c3c*/ 	.word	0x00000340
        /*0c40*/ 	.word	0x000000ff
        /*0c44*/ 	.word	0x00000008
        /*0c48*/ 	.short	0x0100
        /*0c4a*/ 	.byte	0x09
	.zero		1


	//   ....[3]....
        /*0c4c*/ 	.word	0x00000350
        /*0c50*/ 	.word	0x000000ff
        /*0c54*/ 	.word	0x00000028
        /*0c58*/ 	.short	0x0100
        /*0c5a*/ 	.byte	0x09
	.zero		1


	//   ....[4]....
        /*0c5c*/ 	.word	0x00000360
        /*0c60*/ 	.word	0x000000ff
        /*0c64*/ 	.word	0x00000010
        /*0c68*/ 	.short	0x0100
        /*0c6a*/ 	.byte	0x09
	.zero		1


	//   ....[5]....
        /*0c6c*/ 	.word	0x00000370
        /*0c70*/ 	.word	0x000000ff
        /*0c74*/ 	.word	0x00000030
        /*0c78*/ 	.short	0x0100
        /*0c7a*/ 	.byte	0x09
	.zero		1


	//   ....[6]....
        /*0c7c*/ 	.word	0x00000380
        /*0c80*/ 	.word	0x000000ff
        /*0c84*/ 	.word	0x00000018
        /*0c88*/ 	.short	0x0100
        /*0c8a*/ 	.byte	0x09
	.zero		1


	//   ....[7]....
        /*0c8c*/ 	.word	0x00000390
        /*0c90*/ 	.word	0x000000ff
        /*0c94*/ 	.word	0x00000038
        /*0c98*/ 	.short	0x0100
        /*0c9a*/ 	.byte	0x09
	.zero		1


	//   ....[8]....
        /*0c9c*/ 	.word	0x000005d0
        /*0ca0*/ 	.word	0x000000ff
        /*0ca4*/ 	.word	0x00000050
        /*0ca8*/ 	.short	0x0100
        /*0caa*/ 	.byte	0x06
	.zero		1


	//   ....[9]....
        /*0cac*/ 	.word	0x000005e0
        /*0cb0*/ 	.word	0x000000ff
        /*0cb4*/ 	.word	0x00000058
        /*0cb8*/ 	.short	0x0100
        /*0cba*/ 	.byte	0x06
	.zero		1


	//   ....[10]....
        /*0cbc*/ 	.word	0x00001af0
        /*0cc0*/ 	.word	0x000000ff
        /*0cc4*/ 	.word	0x00000000
        /*0cc8*/ 	.short	0x010a
        /*0cca*/ 	.byte	0x06
	.zero		1


	//   ....[11]....
        /*0ccc*/ 	.word	0x00001b30
        /*0cd0*/ 	.word	0x000000ff
        /*0cd4*/ 	.word	0x00000000
        /*0cd8*/ 	.short	0x010a
        /*0cda*/ 	.byte	0x06
	.zero		1


	//   ....[12]....
        /*0cdc*/ 	.word	0x00002df0
        /*0ce0*/ 	.word	0x000000ff
        /*0ce4*/ 	.word	0x00000000
        /*0ce8*/ 	.short	0x010a
        /*0cea*/ 	.byte	0x09
	.zero		1


	//   ....[13]....
        /*0cec*/ 	.word	0x00002e30
        /*0cf0*/ 	.word	0x000000ff
        /*0cf4*/ 	.word	0x00000000
        /*0cf8*/ 	.short	0x010a
        /*0cfa*/ 	.byte	0x09
	.zero		1


	//   ....[14]....
        /*0cfc*/ 	.word	0x00003f00
        /*0d00*/ 	.word	0x000000ff
        /*0d04*/ 	.word	0x00000000
        /*0d08*/ 	.short	0x0101
        /*0d0a*/ 	.byte	0x08
	.zero		1


	//   ....[15]....
        /*0d0c*/ 	.word	0x00005070
        /*0d10*/ 	.word	0x000000ff
        /*0d14*/ 	.word	0x00000000
        /*0d18*/ 	.short	0x0101
        /*0d1a*/ 	.byte	0x06
	.zero		1


	//   ....[16]....
        /*0d1c*/ 	.word	0x0000f320
        /*0d20*/ 	.word	0x0000000d
        /*0d24*/ 	.word	0x00000020
        /*0d28*/ 	.short	0x010a
        /*0d2a*/ 	.byte	0x3f
	.zero		1


	//   ....[17]....
        /*0d2c*/ 	.word	0x0000f730
        /*0d30*/ 	.word	0x00000003
        /*0d34*/ 	.word	0x00000058
        /*0d38*/ 	.short	0x0101
        /*0d3a*/ 	.byte	0x3f
	.zero		1


	//   ....[18]....
        /*0d3c*/ 	.word	0x0000fe60
        /*0d40*/ 	.word	0x00000007
        /*0d44*/ 	.word	0x00000000
        /*0d48*/ 	.short	0x010a
        /*0d4a*/ 	.byte	0x3f
	.zero		1


	//   ....[19]....
        /*0d4c*/ 	.word	0x0000fee0
        /*0d50*/ 	.word	0x00000009
        /*0d54*/ 	.word	0x00000000
        /*0d58*/ 	.short	0x010a
        /*0d5a*/ 	.byte	0x3f
	.zero		1


	//   ....[20]....
        /*0d5c*/ 	.word	0x0000ff70
        /*0d60*/ 	.word	0x00000006
        /*0d64*/ 	.word	0x00000000
        /*0d68*/ 	.short	0x010a
        /*0d6a*/ 	.byte	0x3f
	.zero		1


	//   ....[21]....
        /*0d6c*/ 	.word	0x00010000
        /*0d70*/ 	.word	0x00000003
        /*0d74*/ 	.word	0x00000000
        /*0d78*/ 	.short	0x010a
        /*0d7a*/ 	.byte	0x3f
	.zero		1


	//   ....[22]....
        /*0d7c*/ 	.word	0x00010070
        /*0d80*/ 	.word	0x00000003
        /*0d84*/ 	.word	0x00000000
        /*0d88*/ 	.short	0x010a
        /*0d8a*/ 	.byte	0x3f
	.zero		1


	//   ....[23]....
        /*0d8c*/ 	.word	0x000100e0
        /*0d90*/ 	.word	0x00000000
        /*0d94*/ 	.word	0x00000000
        /*0d98*/ 	.short	0x010a
        /*0d9a*/ 	.byte	0x3f
	.zero		1


	//   ....[24]....
        /*0d9c*/ 	.word	0x000101c0
        /*0da0*/ 	.word	0x0000000d
        /*0da4*/ 	.word	0x00000020
        /*0da8*/ 	.short	0x010a
        /*0daa*/ 	.byte	0x3f
	.zero		1


	//   ....[25]....
        /*0dac*/ 	.word	0x000102a0
        /*0db0*/ 	.word	0x00000007
        /*0db4*/ 	.word	0x00000000
        /*0db8*/ 	.short	0x010a
        /*0dba*/ 	.byte	0x3f
	.zero		1


	//   ....[26]....
        /*0dbc*/ 	.word	0x000102f0
        /*0dc0*/ 	.word	0x00000009
        /*0dc4*/ 	.word	0x00000000
        /*0dc8*/ 	.short	0x010a
        /*0dca*/ 	.byte	0x3f
	.zero		1


	//   ....[27]....
        /*0dcc*/ 	.word	0x00010340
        /*0dd0*/ 	.word	0x00000006
        /*0dd4*/ 	.word	0x00000000
        /*0dd8*/ 	.short	0x010a
        /*0dda*/ 	.byte	0x3f
	.zero		1


	//----- nvinfo : EIATTR_NUM_MBARRIERS
	.align		4
.L_30:
        /*0ddc*/ 	.byte	0x03, 0x38
        /*0dde*/ 	.short	0x000a


	//----- nvinfo : EIATTR_EXIT_INSTR_OFFSETS
	.align		4
        /*0de0*/ 	.byte	0x04, 0x1c
        /*0de2*/ 	.short	(.L_32 - .L_31)


	//   ....[0]....
.L_31:
        /*0de4*/ 	.word	0x00000640


	//   ....[1]....
        /*0de8*/ 	.word	0x00000f90


	//   ....[2]....
        /*0dec*/ 	.word	0x0000e960


	//   ....[3]....
        /*0df0*/ 	.word	0x0000efb0


	//   ....[4]....
        /*0df4*/ 	.word	0x00010050


	//----- nvinfo : EIATTR_MAX_THREADS
	.align		4
.L_32:
        /*0df8*/ 	.byte	0x04, 0x05
        /*0dfa*/ 	.short	(.L_34 - .L_33)
.L_33:
        /*0dfc*/ 	.word	0x00000180
        /*0e00*/ 	.word	0x00000001
        /*0e04*/ 	.word	0x00000001


	//----- nvinfo : EIATTR_CRS_STACK_SIZE
	.align		4
.L_34:
        /*0e08*/ 	.byte	0x04, 0x1e
        /*0e0a*/ 	.short	(.L_36 - .L_35)
.L_35:
        /*0e0c*/ 	.word	0x00000000


	//----- nvinfo : EIATTR_CBANK_PARAM_SIZE
	.align		4
.L_36:
        /*0e10*/ 	.byte	0x03, 0x19
        /*0e12*/ 	.short	0x0470


	//----- nvinfo : EIATTR_PARAM_CBANK
	.align		4
        /*0e14*/ 	.byte	0x04, 0x0a
        /*0e16*/ 	.short	(.L_38 - .L_37)
	.align		4
.L_37:
        /*0e18*/ 	.word	index@(.nv.constant0._ZN7cutlass13device_kernelINS_4gemm6kernel13GemmUniversalIN4cute5tupleIJiiiiEEENS1_10collective13CollectiveMmaINS1_37MainloopSm90TmaGmmaWarpSpecializedFP8ILi4ENS5_IJNS4_1CILi1EEESB_SB_EEENS1_35KernelTmaWarpSpecializedCooperativeEEENS5_IJNSA_ILi128EEENSA_ILi256EEESF_EEENS_12float_e5m2_tENS5_IJlSB_lEEENS_12float_e4m3_tESJ_NS4_8TiledMMAINS4_8MMA_AtomIJNS4_4SM904GMMA31MMA_64x256x32_F32E5M2E4M3_SS_TNILNSO_7ScaleInE1ELSQ_1EEEEEENS4_6LayoutINS5_IJNSA_ILi2EEESB_SB_EEENS5_IJSB_NSA_ILi0EEESW_EEEEENS5_IJNS4_10UnderscoreESZ_SZ_EEEEENS4_13SM90_TMA_LOADENS4_14ComposedLayoutINS4_7SwizzleILi3ELi4ELi3EEENS4_18smem_ptr_flag_bitsILi8EEENST_INS5_IJNSA_ILi8EEESF_EEENS5_IJSF_SB_EEEEEEEvNS4_8identityES12_S1C_vS1D_EENS_8epilogue10collective6detail29Sm90TmaWarpSpecializedAdapterINS1G_15DefaultEpilogueISI_SJ_SJ_NS1F_6thread17LinearCombinationISI_Li1EffLNS1K_9ScaleType4KindE0ELNS_15FloatRoundStyleE2ESI_EENS1_15EpilogueDefaultEEEEEvvEEEEvNT_6ParamsE)
        /*0e1c*/ 	.short	0x0210
        /*0e1e*/ 	.short	0x0470


	//----- nvinfo : EIATTR_SW_WAR
	.align		4
.L_38:
        /*0e20*/ 	.byte	0x04, 0x36
        /*0e22*/ 	.short	(.L_40 - .L_39)
.L_39:
        /*0e24*/ 	.word	0x00000008
.L_40:


//--------------------- .nv.callgraph             --------------------------
	.section	.nv.callgraph,"",@"SHT_CUDA_CALLGRAPH"
	.align	4
	.sectionentsize	8
	.align		4
        /*0000*/ 	.word	0x00000000
	.align		4
        /*0004*/ 	.word	0xffffffff
	.align		4
        /*0008*/ 	.word	0x00000000
	.align		4
        /*000c*/ 	.word	0xfffffffe
	.align		4
        /*0010*/ 	.word	0x00000000
	.align		4
        /*0014*/ 	.word	0xfffffffd
	.align		4
        /*0018*/ 	.word	0x00000000
	.align		4
        /*001c*/ 	.word	0xfffffffc


//--------------------- .nv.constant4             --------------------------
	.section	.nv.constant4,"a",@progbits
	.align	8
	.align		8
.nv.constant4:
        /*0000*/ 	.dword	_ZN40_INTERNAL_950db3f5_4_k_cu_82b6ddcf_258914cuda3std3__45__cpo5beginE
	.align		8
        /*0008*/ 	.dword	_ZN40_INTERNAL_950db3f5_4_k_cu_82b6ddcf_258914cuda3std3__45__cpo3endE
	.align		8
        /*0010*/ 	.dword	_ZN40_INTERNAL_950db3f5_4_k_cu_82b6ddcf_258914cuda3std3__45__cpo6cbeginE
	.align		8
        /*0018*/ 	.dword	_ZN40_INTERNAL_950db3f5_4_k_cu_82b6ddcf_258914cuda3std3__45__cpo4cendE
	.align		8
        /*0020*/ 	.dword	_ZN40_INTERNAL_950db3f5_4_k_cu_82b6ddcf_258914cuda3std3__442_GLOBAL__N__950db3f5_4_k_cu_82b6ddcf_258916ignoreE
	.align		8
        /*0028*/ 	.dword	_ZN40_INTERNAL_950db3f5_4_k_cu_82b6ddcf_258914cuda3std3__419piecewise_constructE
	.align		8
        /*0030*/ 	.dword	_ZN40_INTERNAL_950db3f5_4_k_cu_82b6ddcf_258914cuda3std3__48in_placeE
	.align		8
        /*0038*/ 	.dword	_ZN40_INTERNAL_950db3f5_4_k_cu_82b6ddcf_258914cuda3std6ranges3__45__cpo4swapE
	.align		8
        /*0040*/ 	.dword	_ZN40_INTERNAL_950db3f5_4_k_cu_82b6ddcf_258914cuda3std6ranges3__45__cpo9iter_moveE
	.align		8
        /*0048*/ 	.dword	_ZN40_INTERNAL_950db3f5_4_k_cu_82b6ddcf_258914cute7productE
	.align		8
        /*0050*/ 	.dword	_ZN40_INTERNAL_950db3f5_4_k_cu_82b6ddcf_258914cute1_E


//--------------------- .text._ZN7cutlass13device_kernelINS_4gemm6kernel13GemmUniversalIN4cute5tupleIJiiiiEEENS1_10collective13CollectiveMmaINS1_37MainloopSm90TmaGmmaWarpSpecializedFP8ILi4ENS5_IJNS4_1CILi1EEESB_SB_EEENS1_35KernelTmaWarpSpecializedCooperativeEEENS5_IJNSA_ILi128EEENSA_ILi256EEESF_EEENS_12float_e5m2_tENS5_IJlSB_lEEENS_12float_e4m3_tESJ_NS4_8TiledMMAINS4_8MMA_AtomIJNS4_4SM904GMMA31MMA_64x256x32_F32E5M2E4M3_SS_TNILNSO_7ScaleInE1ELSQ_1EEEEEENS4_6LayoutINS5_IJNSA_ILi2EEESB_SB_EEENS5_IJSB_NSA_ILi0EEESW_EEEEENS5_IJNS4_10UnderscoreESZ_SZ_EEEEENS4_13SM90_TMA_LOADENS4_14ComposedLayoutINS4_7SwizzleILi3ELi4ELi3EEENS4_18smem_ptr_flag_bitsILi8EEENST_INS5_IJNSA_ILi8EEESF_EEENS5_IJSF_SB_EEEEEEEvNS4_8identityES12_S1C_vS1D_EENS_8epilogue10collective6detail29Sm90TmaWarpSpecializedAdapterINS1G_15DefaultEpilogueISI_SJ_SJ_NS1F_6thread17LinearCombinationISI_Li1EffLNS1K_9ScaleType4KindE0ELNS_15FloatRoundStyleE2ESI_EENS1_15EpilogueDefaultEEEEEvvEEEEvNT_6ParamsE --------------------------
	.section	.text._ZN7cutlass13device_kernelINS_4gemm6kernel13GemmUniversalIN4cute5tupleIJiiiiEEENS1_10collective13CollectiveMmaINS1_37MainloopSm90TmaGmmaWarpSpecializedFP8ILi4ENS5_IJNS4_1CILi1EEESB_SB_EEENS1_35KernelTmaWarpSpecializedCooperativeEEENS5_IJNSA_ILi128EEENSA_ILi256EEESF_EEENS_12float_e5m2_tENS5_IJlSB_lEEENS_12float_e4m3_tESJ_NS4_8TiledMMAINS4_8MMA_AtomIJNS4_4SM904GMMA31MMA_64x256x32_F32E5M2E4M3_SS_TNILNSO_7ScaleInE1ELSQ_1EEEEEENS4_6LayoutINS5_IJNSA_ILi2EEESB_SB_EEENS5_IJSB_NSA_ILi0EEESW_EEEEENS5_IJNS4_10UnderscoreESZ_SZ_EEEEENS4_13SM90_TMA_LOADENS4_14ComposedLayoutINS4_7SwizzleILi3ELi4ELi3EEENS4_18smem_ptr_flag_bitsILi8EEENST_INS5_IJNSA_ILi8EEESF_EEENS5_IJSF_SB_EEEEEEEvNS4_8identityES12_S1C_vS1D_EENS_8epilogue10collective6detail29Sm90TmaWarpSpecializedAdapterINS1G_15DefaultEpilogueISI_SJ_SJ_NS1F_6thread17LinearCombinationISI_Li1EffLNS1K_9ScaleType4KindE0ELNS_15FloatRoundStyleE2ESI_EENS1_15EpilogueDefaultEEEEEvvEEEEvNT_6ParamsE,"ax",@progbits
	.align	128
.text._ZN7cutlass13device_kernelINS_4gemm6kernel13GemmUniversalIN4cute5tupleIJiiiiEEENS1_10collective13CollectiveMmaINS1_37MainloopSm90TmaGmmaWarpSpecializedFP8ILi4ENS5_IJNS4_1CILi1EEESB_SB_EEENS1_35KernelTmaWarpSpecializedCooperativeEEENS5_IJNSA_ILi128EEENSA_ILi256EEESF_EEENS_12float_e5m2_tENS5_IJlSB_lEEENS_12float_e4m3_tESJ_NS4_8TiledMMAINS4_8MMA_AtomIJNS4_4SM904GMMA31MMA_64x256x32_F32E5M2E4M3_SS_TNILNSO_7ScaleInE1ELSQ_1EEEEEENS4_6LayoutINS5_IJNSA_ILi2EEESB_SB_EEENS5_IJSB_NSA_ILi0EEESW_EEEEENS5_IJNS4_10UnderscoreESZ_SZ_EEEEENS4_13SM90_TMA_LOADENS4_14ComposedLayoutINS4_7SwizzleILi3ELi4ELi3EEENS4_18smem_ptr_flag_bitsILi8EEENST_INS5_IJNSA_ILi8EEESF_EEENS5_IJSF_SB_EEEEEEEvNS4_8identityES12_S1C_vS1D_EENS_8epilogue10collective6detail29Sm90TmaWarpSpecializedAdapterINS1G_15DefaultEpilogueISI_SJ_SJ_NS1F_6thread17LinearCombinationISI_Li1EffLNS1K_9ScaleType4KindE0ELNS_15FloatRoundStyleE2ESI_EENS1_15EpilogueDefaultEEEEEvvEEEEvNT_6ParamsE:
        .type           _ZN7cutlass13device_kernelINS_4gemm6kernel13GemmUniversalIN4cute5tupleIJiiiiEEENS1_10collective13CollectiveMmaINS1_37MainloopSm90TmaGmmaWarpSpecializedFP8ILi4ENS5_IJNS4_1CILi1EEESB_SB_EEENS1_35KernelTmaWarpSpecializedCooperativeEEENS5_IJNSA_ILi128EEENSA_ILi256EEESF_EEENS_12float_e5m2_tENS5_IJlSB_lEEENS_12float_e4m3_tESJ_NS4_8TiledMMAINS4_8MMA_AtomIJNS4_4SM904GMMA31MMA_64x256x32_F32E5M2E4M3_SS_TNILNSO_7ScaleInE1ELSQ_1EEEEEENS4_6LayoutINS5_IJNSA_ILi2EEESB_SB_EEENS5_IJSB_NSA_ILi0EEESW_EEEEENS5_IJNS4_10UnderscoreESZ_SZ_EEEEENS4_13SM90_TMA_LOADENS4_14ComposedLayoutINS4_7SwizzleILi3ELi4ELi3EEENS4_18smem_ptr_flag_bitsILi8EEENST_INS5_IJNSA_ILi8EEESF_EEENS5_IJSF_SB_EEEEEEEvNS4_8identityES12_S1C_vS1D_EENS_8epilogue10collective6detail29Sm90TmaWarpSpecializedAdapterINS1G_15DefaultEpilogueISI_SJ_SJ_NS1F_6thread17LinearCombinationISI_Li1EffLNS1K_9ScaleType4KindE0ELNS_15FloatRoundStyleE2ESI_EENS1_15EpilogueDefaultEEEEEvvEEEEvNT_6ParamsE,@function
        .size           _ZN7cutlass13device_kernelINS_4gemm6kernel13GemmUniversalIN4cute5tupleIJiiiiEEENS1_10collective13CollectiveMmaINS1_37MainloopSm90TmaGmmaWarpSpecializedFP8ILi4ENS5_IJNS4_1CILi1EEESB_SB_EEENS1_35KernelTmaWarpSpecializedCooperativeEEENS5_IJNSA_ILi128EEENSA_ILi256EEESF_EEENS_12float_e5m2_tENS5_IJlSB_lEEENS_12float_e4m3_tESJ_NS4_8TiledMMAINS4_8MMA_AtomIJNS4_4SM904GMMA31MMA_64x256x32_F32E5M2E4M3_SS_TNILNSO_7ScaleInE1ELSQ_1EEEEEENS4_6LayoutINS5_IJNSA_ILi2EEESB_SB_EEENS5_IJSB_NSA_ILi0EEESW_EEEEENS5_IJNS4_10UnderscoreESZ_SZ_EEEEENS4_13SM90_TMA_LOADENS4_14ComposedLayoutINS4_7SwizzleILi3ELi4ELi3EEENS4_18smem_ptr_flag_bitsILi8EEENST_INS5_IJNSA_ILi8EEESF_EEENS5_IJSF_SB_EEEEEEEvNS4_8identityES12_S1C_vS1D_EENS_8epilogue10collective6detail29Sm90TmaWarpSpecializedAdapterINS1G_15DefaultEpilogueISI_SJ_SJ_NS1F_6thread17LinearCombinationISI_Li1EffLNS1K_9ScaleType4KindE0ELNS_15FloatRoundStyleE2ESI_EENS1_15EpilogueDefaultEEEEEvvEEEEvNT_6ParamsE,(.L_x_329 - _ZN7cutlass13device_kernelINS_4gemm6kernel13GemmUniversalIN4cute5tupleIJiiiiEEENS1_10collective13CollectiveMmaINS1_37MainloopSm90TmaGmmaWarpSpecializedFP8ILi4ENS5_IJNS4_1CILi1EEESB_SB_EEENS1_35KernelTmaWarpSpecializedCooperativeEEENS5_IJNSA_ILi128EEENSA_ILi256EEESF_EEENS_12float_e5m2_tENS5_IJlSB_lEEENS_12float_e4m3_tESJ_NS4_8TiledMMAINS4_8MMA_AtomIJNS4_4SM904GMMA31MMA_64x256x32_F32E5M2E4M3_SS_TNILNSO_7ScaleInE1ELSQ_1EEEEEENS4_6LayoutINS5_IJNSA_ILi2EEESB_SB_EEENS5_IJSB_NSA_ILi0EEESW_EEEEENS5_IJNS4_10UnderscoreESZ_SZ_EEEEENS4_13SM90_TMA_LOADENS4_14ComposedLayoutINS4_7SwizzleILi3ELi4ELi3EEENS4_18smem_ptr_flag_bitsILi8EEENST_INS5_IJNSA_ILi8EEESF_EEENS5_IJSF_SB_EEEEEEEvNS4_8identityES12_S1C_vS1D_EENS_8epilogue10collective6detail29Sm90TmaWarpSpecializedAdapterINS1G_15DefaultEpilogueISI_SJ_SJ_NS1F_6thread17LinearCombinationISI_Li1EffLNS1K_9ScaleType4KindE0ELNS_15FloatRoundStyleE2ESI_EENS1_15EpilogueDefaultEEEEEvvEEEEvNT_6ParamsE)
        .other          _ZN7cutlass13device_kernelINS_4gemm6kernel13GemmUniversalIN4cute5tupleIJiiiiEEENS1_10collective13CollectiveMmaINS1_37MainloopSm90TmaGmmaWarpSpecializedFP8ILi4ENS5_IJNS4_1CILi1EEESB_SB_EEENS1_35KernelTmaWarpSpecializedCooperativeEEENS5_IJNSA_ILi128EEENSA_ILi256EEESF_EEENS_12float_e5m2_tENS5_IJlSB_lEEENS_12float_e4m3_tESJ_NS4_8TiledMMAINS4_8MMA_AtomIJNS4_4SM904GMMA31MMA_64x256x32_F32E5M2E4M3_SS_TNILNSO_7ScaleInE1ELSQ_1EEEEEENS4_6LayoutINS5_IJNSA_ILi2EEESB_SB_EEENS5_IJSB_NSA_ILi0EEESW_EEEEENS5_IJNS4_10UnderscoreESZ_SZ_EEEEENS4_13SM90_TMA_LOADENS4_14ComposedLayoutINS4_7SwizzleILi3ELi4ELi3EEENS4_18smem_ptr_flag_bitsILi8EEENST_INS5_IJNSA_ILi8EEESF_EEENS5_IJSF_SB_EEEEEEEvNS4_8identityES12_S1C_vS1D_EENS_8epilogue10collective6detail29Sm90TmaWarpSpecializedAdapterINS1G_15DefaultEpilogueISI_SJ_SJ_NS1F_6thread17LinearCombinationISI_Li1EffLNS1K_9ScaleType4KindE0ELNS_15FloatRoundStyleE2ESI_EENS1_15EpilogueDefaultEEEEEvvEEEEvNT_6ParamsE,@"STO_CUDA_ENTRY STV_DEFAULT"
_ZN7cutlass13device_kernelINS_4gemm6kernel13GemmUniversalIN4cute5tupleIJiiiiEEENS1_10collective13CollectiveMmaINS1_37MainloopSm90TmaGmmaWarpSpecializedFP8ILi4ENS5_IJNS4_1CILi1EEESB_SB_EEENS1_35KernelTmaWarpSpecializedCooperativeEEENS5_IJNSA_ILi128EEENSA_ILi256EEESF_EEENS_12float_e5m2_tENS5_IJlSB_lEEENS_12float_e4m3_tESJ_NS4_8TiledMMAINS4_8MMA_AtomIJNS4_4SM904GMMA31MMA_64x256x32_F32E5M2E4M3_SS_TNILNSO_7ScaleInE1ELSQ_1EEEEEENS4_6LayoutINS5_IJNSA_ILi2EEESB_SB_EEENS5_IJSB_NSA_ILi0EEESW_EEEEENS5_IJNS4_10UnderscoreESZ_SZ_EEEEENS4_13SM90_TMA_LOADENS4_14ComposedLayoutINS4_7SwizzleILi3ELi4ELi3EEENS4_18smem_ptr_flag_bitsILi8EEENST_INS5_IJNSA_ILi8EEESF_EEENS5_IJSF_SB_EEEEEEEvNS4_8identityES12_S1C_vS1D_EENS_8epilogue10collective6detail29Sm90TmaWarpSpecializedAdapterINS1G_15DefaultEpilogueISI_SJ_SJ_NS1F_6thread17LinearCombinationISI_Li1EffLNS1K_9ScaleType4KindE0ELNS_15FloatRoundStyleE2ESI_EENS1_15EpilogueDefaultEEEEEvvEEEEvNT_6ParamsE:
[----:B------:R-:W0:Y:S02]  /*0000*/  LDC R1, c[0x0][0x28] ;  /* 0x00000a00ff017b82 */ /* 0x000e240000000800 */
[----:B0-----:R-:W-:Y:S01]  /*0010*/  VIADD R1, R1, 0xffffff10 ;  /* 0xffffff1001017836 */ /* 0x001fe20000000000 */
[----:B------:R-:W0:Y:S01]  /*0020*/  S2R R2, SR_TID.X ;  /* 0x0000000000027919 */ /* 0x000e220000002100 */
[----:B------:R-:W-:Y:S01]  /*0030*/  ELECT P0, URZ, PT ;  /* 0x00000000003f782f */ /* 0x000fe20003800000 */
[----:B------:R-:W-:Y:S01]  /*0040*/  BSSY B0, `(.L_x_0) ;  /* 0x0000015000007945 */ /* 0x000fe20003800000 */
[--C-:B0-----:R-:W-:Y:S02]  /*0050*/  SHF.R.U32.HI R0, RZ, 0x5, R2.reuse ;  /* 0x00000005ff007819 */ /* 0x101fe40000011602 */
[----:B------:R-:W-:-:S03]  /*0060*/  SHF.R.U32.HI R2, RZ, 0x7, R2 ;  /* 0x00000007ff027819 */ /* 0x000fc60000011602 */
[----:B------:R-:W0:Y:S04]  /*0070*/  SHFL.IDX PT, R3, R0, RZ, 0x1f ;  /* 0x00001fff00037589 */ /* 0x000e2800000e0000 */
[----:B------:R-:W1:Y:S01]  /*0080*/  SHFL.IDX PT, R2, R2, RZ, 0x1f ;  /* 0x00001fff02027589 */ /* 0x000e6200000e0000 */
[----:B0-----:R-:W-:Y:S02]  /*0090*/  R2UR UR4, R3 ;  /* 0x00000000030472ca */ /* 0x001fe400000e0000 */
[----:B-1----:R-:W-:-:S11]  /*00a0*/  R2UR UR6, R2 ;  /* 0x00000000020672ca */ /* 0x002fd600000e0000 */
[----:B------:R-:W-:Y:S02]  /*00b0*/  USHF.R.S32.HI UR5, URZ, 0x1f, UR4 ;  /* 0x0000001f3f057899 */ /* 0x000fe40008011404 */
[----:B------:R-:W-:Y:S02]  /*00c0*/  ISETP.NE.OR P0, PT, RZ, UR4, !P0 ;  /* 0x00000004ff007c0c */ /* 0x000fe4000c705670 */
[----:B------:R-:W-:-:S04]  /*00d0*/  ULEA.HI UR5, UR5, UR4, URZ, 0x2 ;  /* 0x0000000405057291 */ /* 0x000fc8000f8f103f */
[----:B------:R-:W-:-:S04]  /*00e0*/  ULOP3.LUT UR5, UR5, 0xfffffffc, URZ, 0xc0, !UPT ;  /* 0xfffffffc05057892 */ /* 0x000fc8000f8ec03f */
[----:B------:R-:W-:-:S03]  /*00f0*/  UIADD3 UR8, UR4, -UR5, URZ ;  /* 0x8000000504087290 */ /* 0x000fc6000fffe03f */
[----:B------:R-:W-:Y:S09]  /*0100*/  @P0 BRA `(.L_x_1) ;  /* 0x0000000000200947 */ /* 0x000ff20003800000 */
[----:B------:R-:W-:Y:S02]  /*0110*/  ULDC.64 UR4, c[0x0][0x198] ;  /* 0x0000660000047ab9 */ /* 0x000fe40000000a00 */
[----:B------:R-:W-:Y:S02]  /*0120*/  UIADD3 UR10, UP0, UR4, 0xf0, URZ ;  /* 0x000000f0040a7890 */ /* 0x000fe4000ff1e03f */
[----:B------:R-:W-:Y:S02]  /*0130*/  UIADD3 UR4, UP1, UR4, 0x1f0, URZ ;  /* 0x000001f004047890 */ /* 0x000fe4000ff3e03f */
[----:B------:R-:W-:Y:S02]  /*0140*/  UIADD3.X UR11, URZ, UR5, URZ, UP0, !UPT ;  /* 0x000000053f0b7290 */ /* 0x000fe400087fe43f */
[----:B------:R-:W-:-:S07]  /*0150*/  UIADD3.X UR5, URZ, UR5, URZ, UP1, !UPT ;  /* 0x000000053f057290 */ /* 0x000fce0008ffe43f */
[----:B------:R0:W-:Y:S02]  /*0160*/  UTMACCTL.PF [UR10] ;  /* 0x000000000a0079b9 */ /* 0x0001e40008040000 */
[----:B------:R0:W-:Y:S02]  /*0170*/  UTMACCTL.PF [UR4] ;  /* 0x00000000040079b9 */ /* 0x0001e40008040000 */
[----:B0-----:R-:W-:Y:S01]  /*0180*/  NOP ;  /* 0x0000000000007918 */ /* 0x001fe20000000000 */
.L_x_1:
[----:B------:R-:W-:Y:S05]  /*0190*/  BSYNC B0 ;  /* 0x0000000000007941 */ /* 0x000fea0003800000 */
.L_x_0:
[----:B------:R-:W0:Y:S01]  /*01a0*/  SHFL.IDX PT, R2, R0, RZ, 0x1f ;  /* 0x00001fff00027589 */ /* 0x000e2200000e0000 */
[----:B------:R-:W-:Y:S01]  /*01b0*/  UISETP.NE.AND UP0, UPT, UR8, 0x3, UPT ;  /* 0x000000030800788c */ /* 0x000fe2000bf05270 */
[----:B------:R-:W-:Y:S01]  /*01c0*/  ISETP.NE.AND P1, PT, RZ, UR6, PT ;  /* 0x00000006ff007c0c */ /* 0x000fe2000bf25270 */
[----:B------:R-:W-:Y:S02]  /*01d0*/  UIADD3 UR10, UR6, -0x1, URZ ;  /* 0xffffffff060a7890 */ /* 0x000fe4000fffe03f */
[----:B------:R-:W-:Y:S02]  /*01e0*/  UISETP.EQ.OR UP0, UPT, UR8, URZ, !UP0 ;  /* 0x0000003f0800728c */ /* 0x000fe4000c702670 */
[----:B------:R-:W-:Y:S02]  /*01f0*/  UISETP.GE.U32.AND UP1, UPT, UR10, 0x2, UPT ;  /* 0x000000020a00788c */ /* 0x000fe4000bf26070 */
[----:B------:R-:W-:-:S04]  /*0200*/  UISETP.EQ.AND UP0, UPT, UR6, URZ, UP0 ;  /* 0x0000003f0600728c */ /* 0x000fc80008702270 */
[----:B------:R-:W-:-:S04]  /*0210*/  USEL UR13, URZ, 0x1, !UP0 ;  /* 0x000000013f0d7887 */ /* 0x000fc8000c000000 */
[----:B------:R-:W-:Y:S01]  /*0220*/  USEL UR13, UR13, 0x2, UP1 ;  /* 0x000000020d0d7887 */ /* 0x000fe20008800000 */
[----:B0-----:R-:W-:-:S13]  /*0230*/  ISETP.NE.AND P0, PT, R2, RZ, PT ;  /* 0x000000ff0200720c */ /* 0x001fda0003f05270 */
[----:B------:R-:W-:Y:S05]  /*0240*/  @P0 BRA `(.L_x_2) ;  /* 0x0000000000580947 */ /* 0x000fea0003800000 */
[----:B------:R-:W0:Y:S01]  /*0250*/  S2UR UR9, SR_CgaCtaId ;  /* 0x00000000000979c3 */ /* 0x000e220000008800 */
[----:B------:R-:W-:Y:S01]  /*0260*/  UMOV UR4, 0x400 ;  /* 0x0000040000047882 */ /* 0x000fe20000000000 */
[----:B------:R-:W-:Y:S01]  /*0270*/  UMOV UR5, 0x1 ;  /* 0x0000000100057882 */ /* 0x000fe20000000000 */
[----:B------:R-:W-:Y:S01]  /*0280*/  UMOV UR6, 0x100 ;  /* 0x0000010000067882 */ /* 0x000fe20000000000 */
[----:B------:R-:W-:Y:S01]  /*0290*/  ELECT P0, URZ, PT ;  /* 0x00000000003f782f */ /* 0x000fe20003800000 */
[----:B------:R-:W-:-:S04]  /*02a0*/  UIADD3 UR6, -UR6, 0x100000, URZ ;  /* 0x0010000006067890 */ /* 0x000fc8000fffe13f */
[----:B------:R-:W-:Y:S02]  /*02b0*/  USHF.L.U32 UR7, UR6, 0xb, URZ ;  /* 0x0000000b06077899 */ /* 0x000fe4000800063f */
[----:B------:R-:W-:Y:S02]  /*02c0*/  USHF.L.U32 UR6, UR6, 0x1, URZ ;  /* 0x0000000106067899 */ /* 0x000fe4000800063f */
[----:B0-----:R-:W-:Y:S02]  /*02d0*/  ULEA UR9, UR9, UR4, 0x18 ;  /* 0x0000000409097291 */ /* 0x001fe4000f8ec03f */
[----:B------:R-:W-:-:S04]  /*02e0*/  UIADD3 UR4, -UR5, 0x100000, URZ ;  /* 0x0010000005047890 */ /* 0x000fc8000fffe13f */
[----:B------:R-:W-:Y:S02]  /*02f0*/  USHF.L.U32 UR5, UR4, 0xb, URZ ;  /* 0x0000000b04057899 */ /* 0x000fe4000800063f */
[----:B------:R-:W-:Y:S01]  /*0300*/  USHF.L.U32 UR4, UR4, 0x1, URZ ;  /* 0x0000000104047899 */ /* 0x000fe2000800063f */
[----:B------:R-:W0:Y:S11]  /*0310*/  FENCE.VIEW.ASYNC.S ;  /* 0x00000000000073c6 */ /* 0x000e360000000000 */
[----:B0-----:R0:W1:Y:S01]  /*0320*/  SYNCS.EXCH.64 URZ, [UR9], UR4 ;  /* 0x00000004093f75b2 */ /* 0x0010620008000100 */
[----:B------:R0:W2:Y:S01]  /*0330*/  SYNCS.EXCH.64 URZ, [UR9+0x20], UR6 ;  /* 0x00002006093f75b2 */ /* 0x0000a20008000100 */
[----:B------:R0:W3:Y:S01]  /*0340*/  SYNCS.EXCH.64 URZ, [UR9+0x8], UR4 ;  /* 0x00000804093f75b2 */ /* 0x0000e20008000100 */
[----:B------:R0:W4:Y:S01]  /*0350*/  SYNCS.EXCH.64 URZ, [UR9+0x28], UR6 ;  /* 0x00002806093f75b2 */ /* 0x0001220008000100 */
[----:B------:R0:W0:Y:S01]  /*0360*/  SYNCS.EXCH.64 URZ, [UR9+0x10], UR4 ;  /* 0x00001004093f75b2 */ /* 0x0000220008000100 */
[----:B------:R0:W0:Y:S01]  /*0370*/  SYNCS.EXCH.64 URZ, [UR9+0x30], UR6 ;  /* 0x00003006093f75b2 */ /* 0x0000220008000100 */
[----:B------:R0:W0:Y:S01]  /*0380*/  SYNCS.EXCH.64 URZ, [UR9+0x18], UR4 ;  /* 0x00001804093f75b2 */ /* 0x0000220008000100 */
[----:B------:R0:W0:Y:S01]  /*0390*/  SYNCS.EXCH.64 URZ, [UR9+0x38], UR6 ;  /* 0x00003806093f75b2 */ /* 0x0000220008000100 */
[----:B------:R-:W-:Y:S01]  /*03a0*/  NOP ;  /* 0x0000000000007918 */ /* 0x000fe20000000000 */
.L_x_2:
[----:B------:R-:W5:Y:S01]  /*03b0*/  SHFL.IDX PT, R0, R0, RZ, 0x1f ;  /* 0x00001fff00007589 */ /* 0x000f6200000e0000 */
[----:B------:R-:W1:Y:S01]  /*03c0*/  LDC R2, c[0x0][0x65c] ;  /* 0x00019700ff027b82 */ /* 0x000e620000000800 */
[----:B------:R-:W-:Y:S01]  /*03d0*/  ELECT P0, URZ, PT ;  /* 0x00000000003f782f */ /* 0x000fe20003800000 */
[----:B------:R-:W-:Y:S01]  /*03e0*/  IMAD.MOV.U32 R3, RZ, RZ, RZ ;  /* 0x000000ffff037224 */ /* 0x000fe200078e00ff */
[----:B0-----:R-:W-:Y:S01]  /*03f0*/  UMOV UR4, 0x20 ;  /* 0x0000002000047882 */ /* 0x001fe20000000000 */
[----:B------:R-:W-:Y:S01]  /*0400*/  NOP ;  /* 0x0000000000007918 */ /* 0x000fe20000000000 */
[----:B------:R-:W-:Y:S01]  /*0410*/  NOP ;  /* 0x0000000000007918 */ /* 0x000fe20000000000 */
[----:B-----5:R-:W-:Y:S02]  /*0420*/  ISETP.NE.OR P0, PT, R0, RZ, !P0 ;  /* 0x000000ff0000720c */ /* 0x020fe40004705670 */
[----:B-1----:R-:W-:Y:S01]  /*0430*/  ISETP.NE.AND P3, PT, R2, 0x1, PT ;  /* 0x000000010200780c */ /* 0x002fe20003f65270 */
[----:B------:R-:W0:Y:S01]  /*0440*/  S2R R0, SR_CTAID.Y ;  /* 0x0000000000007919 */ /* 0x000e220000002600 */
[----:B------:R-:W1:Y:S09]  /*0450*/  S2R R2, SR_CTAID.X ;  /* 0x0000000000027919 */ /* 0x000e720000002500 */
[----:B------:R-:W-:Y:S01]  /*0460*/  VOTEU.ALL UP0, P0 ;  /* 0x00000000003f7886 */ /* 0x000fe20000000000 */
[----:B------:R-:W-:Y:S01]  /*0470*/  VOTEU.ALL UP1, P0 ;  /* 0x00000000003f7886 */ /* 0x000fe20000020000 */
[----:B------:R-:W1:Y:S01]  /*0480*/  @P3 LDC R7, c[0x0][0x10] ;  /* 0x00000400ff073b82 */ /* 0x000e620000000800 */
[----:B------:R-:W-:-:S02]  /*0490*/  @P3 IMAD.MOV.U32 R5, RZ, RZ, RZ ;  /* 0x000000ffff053224 */ /* 0x000fc400078e00ff */
[----:B------:R-:W-:Y:S01]  /*04a0*/  @P3 IMAD.MOV.U32 R11, RZ, RZ, RZ ;  /* 0x000000ffff0b3224 */ /* 0x000fe200078e00ff */
[----:B------:R-:W-:Y:S01]  /*04b0*/  @!UP0 UMOV UR6, 0x400 ;  /* 0x0000040000068882 */ /* 0x000fe20000000000 */
[----:B------:R-:W-:-:S04]  /*04c0*/  @!UP0 UIADD3 UR4, -UR4, 0x100000, URZ ;  /* 0x0010000004048890 */ /* 0x000fc8000fffe13f */
[----:B------:R-:W-:Y:S02]  /*04d0*/  @!UP0 USHF.L.U32 UR5, UR4, 0xb, URZ ;  /* 0x0000000b04058899 */ /* 0x000fe4000800063f */
[----:B------:R-:W-:Y:S01]  /*04e0*/  @!UP0 USHF.L.U32 UR4, UR4, 0x1, URZ ;  /* 0x0000000104048899 */ /* 0x000fe2000800063f */
[----:B------:R-:W5:Y:S08]  /*04f0*/  @!P3 LDC R9, c[0x0][0xc] ;  /* 0x00000300ff09bb82 */ /* 0x000f700000000800 */
[----:B------:R-:W2:Y:S01]  /*0500*/  @!UP0 S2UR UR7, SR_CgaCtaId ;  /* 0x00000000000789c3 */ /* 0x000ea20000008800 */
[----:B0-----:R-:W-:-:S04]  /*0510*/  @P3 IMAD.MOV.U32 R4, RZ, RZ, R0 ;  /* 0x000000ffff043224 */ /* 0x001fc800078e0000 */
[----:B-1----:R-:W-:-:S04]  /*0520*/  @P3 IMAD.WIDE.U32 R6, R2, R7, R4 ;  /* 0x0000000702063225 */ /* 0x002fc800078e0004 */
[----:B------:R-:W-:Y:S02]  /*0530*/  @P3 IMAD.MOV.U32 R16, RZ, RZ, R6 ;  /* 0x000000ffff103224 */ /* 0x000fe400078e0006 */
[----:B------:R-:W-:Y:S02]  /*0540*/  @P3 IMAD.IADD R17, R7, 0x1, R11 ;  /* 0x0000000107113824 */ /* 0x000fe400078e020b */
[----:B-----5:R-:W-:-:S04]  /*0550*/  @!P3 IMAD.WIDE.U32 R4, R9, R0, R2 ;  /* 0x000000000904b225 */ /* 0x020fc800078e0002 */
[----:B------:R-:W-:Y:S02]  /*0560*/  @!P3 IMAD.MOV.U32 R16, RZ, RZ, R4 ;  /* 0x000000ffff10b224 */ /* 0x000fe400078e0004 */
[----:B------:R-:W-:Y:S01]  /*0570*/  @!P3 IMAD.MOV.U32 R17, RZ, RZ, R5 ;  /* 0x000000ffff11b224 */ /* 0x000fe200078e0005 */
[----:B--2---:R-:W-:Y:S02]  /*0580*/  @!UP0 ULEA UR6, UR7, UR6, 0x18 ;  /* 0x0000000607068291 */ /* 0x004fe4000f8ec03f */
[----:B------:R0:W-:Y:S01]  /*0590*/  STL [R1+0x74], R16 ;  /* 0x0000741001007387 */ /* 0x0001e20000100800 */
[----:B------:R-:W-:-:S03]  /*05a0*/  VOTEU.ALL UP0, P0 ;  /* 0x00000000003f7886 */ /* 0x000fc60000000000 */
[----:B------:R0:W-:Y:S04]  /*05b0*/  STL [R1+0x70], R17 ;  /* 0x0000701101007387 */ /* 0x0001e80000100800 */
[----:B------:R-:W1:Y:S02]  /*05c0*/  FENCE.VIEW.ASYNC.S ;  /* 0x00000000000073c6 */ /* 0x000e640000000000 */
[----:B-1----:R0:W3:Y:S01]  /*05d0*/  @!UP0 SYNCS.EXCH.64 URZ, [UR6+0x50], UR4 ;  /* 0x00005004063f85b2 */ /* 0x0020e20008000100 */
[----:B------:R0:W3:Y:S01]  /*05e0*/  @!UP1 SYNCS.EXCH.64 URZ, [UR6+0x58], UR4 ;  /* 0x00005804063f95b2 */ /* 0x0000e20008000100 */
[----:B------:R-:W-:Y:S01]  /*05f0*/  NOP ;  /* 0x0000000000007918 */ /* 0x000fe20000000000 */
[----:B---34-:R-:W-:Y:S06]  /*0600*/  BAR.SYNC.DEFER_BLOCKING 0x0 ;  /* 0x0000000000007b1d */ /* 0x018fec0000010000 */
[----:B0-----:R-:W-:Y:S05]  /*0610*/  @!P1 BRA `(.L_x_3) ;  /* 0x000000e000d49947 */ /* 0x001fea0003800000 */
[----:B------:R-:W-:-:S06]  /*0620*/  UISETP.GT.U32.AND UP0, UPT, UR10, 0x1, UPT ;  /* 0x000000010a00788c */ /* 0x000fcc000bf04070 */
[----:B------:R-:W-:-:S13]  /*0630*/  PLOP3.LUT P0, PT, PT, PT, UP0, 0x80, 0x0 ;  /* 0x000000000000781c */ /* 0x000fda0003f0f008 */
[----:B------:R-:W-:Y:S05]  /*0640*/  @P0 EXIT ;  /* 0x000000000000094d */ /* 0x000fea0003800000 */
[----:B------:R-:W-:Y:S01]  /*0650*/  IMAD.MOV.U32 R6, RZ, RZ, -0x1 ;  /* 0xffffffffff067424 */ /* 0x000fe200078e00ff */
[----:B------:R-:W-:Y:S01]  /*0660*/  ULDC.64 UR4, c[0x0][0x650] ;  /* 0x0001940000047ab9 */ /* 0x000fe20000000a00 */
[----:B------:R-:W-:Y:S01]  /*0670*/  IMAD.MOV.U32 R5, RZ, RZ, -0x1 ;  /* 0xffffffffff057424 */ /* 0x000fe200078e00ff */
[----:B------:R-:W-:Y:S01]  /*0680*/  ISETP.GE.U32.AND P0, PT, R16, UR4, PT ;  /* 0x0000000410007c0c */ /* 0x000fe2000bf06070 */
[----:B------:R-:W-:Y:S01]  /*0690*/  UMOV UR24, 0xffffffff ;  /* 0xffffffff00187882 */ /* 0x000fe20000000000 */
[----:B------:R0:W-:Y:S01]  /*06a0*/  STL [R1+0x7c], R6 ;  /* 0x00007c0601007387 */ /* 0x0001e20000100800 */
[----:B------:R-:W-:Y:S02]  /*06b0*/  PRMT R4, RZ, 0x7610, R4 ;  /* 0x00007610ff047816 */ /* 0x000fe40000000004 */
[----:B------:R-:W-:Y:S01]  /*06c0*/  ISETP.GE.U32.AND.EX P0, PT, R17, UR5, PT, P0 ;  /* 0x0000000511007c0c */ /* 0x000fe2000bf06100 */
[----:B------:R0:W-:-:S12]  /*06d0*/  STL [R1+0x78], R5 ;  /* 0x0000780501007387 */ /* 0x0001d80000100800 */
[----:B0-----:R-:W-:Y:S05]  /*06e0*/  @P0 BRA `(.L_x_4) ;  /* 0x0000000400680947 */ /* 0x001fea0003800000 */
[----:B------:R-:W0:Y:S01]  /*06f0*/  LDC.64 R12, c[0x0][0x628] ;  /* 0x00018a00ff0c7b82 */ /* 0x000e220000000a00 */
[----:B------:R-:W-:Y:S02]  /*0700*/  IMAD.MOV.U32 R4, RZ, RZ, R16 ;  /* 0x000000ffff047224 */ /* 0x000fe400078e0010 */
[----:B------:R-:W-:-:S05]  /*0710*/  IMAD.MOV.U32 R5, RZ, RZ, R17 ;  /* 0x000000ffff057224 */ /* 0x000fca00078e0011 */
[----:B------:R-:W1:Y:S08]  /*0720*/  LDC R10, c[0x0][0x630] ;  /* 0x00018c00ff0a7b82 */ /* 0x000e700000000800 */
[----:B------:R-:W2:Y:S01]  /*0730*/  LDC.64 R14, c[0x0][0x620] ;  /* 0x00018800ff0e7b82 */ /* 0x000ea20000000a00 */
[----:B0-----:R-:W-:-:S04]  /*0740*/  ISETP.NE.U32.AND P0, PT, R12, RZ, PT ;  /* 0x000000ff0c00720c */ /* 0x001fc80003f05070 */
[----:B------:R-:W-:-:S13]  /*0750*/  ISETP.NE.AND.EX P0, PT, R13, RZ, PT, P0 ;  /* 0x000000ff0d00720c */ /* 0x000fda0003f05300 */
[----:B-12---:R-:W-:Y:S05]  /*0760*/  @!P0 BRA `(.L_x_5) ;  /* 0x0000000000288947 */ /* 0x006fea0003800000 */
[----:B------:R-:W0:Y:S02]  /*0770*/  LDC R9, c[0x0][0x634] ;  /* 0x00018d00ff097b82 */ /* 0x000e240000000800 */
[----:B0-----:R-:W-:-:S05]  /*0780*/  IADD3 R9, P0, R16, R9, RZ ;  /* 0x0000000910097210 */ /* 0x001fca0007f1e0ff */
[----:B------:R-:W-:-:S04]  /*0790*/  IMAD.X R11, RZ, RZ, R17, P0 ;  /* 0x000000ffff0b7224 */ /* 0x000fc800000e0611 */
[----:B------:R-:W-:-:S04]  /*07a0*/  IMAD.WIDE.U32 R4, R11, R12, RZ ;  /* 0x0000000c0b047225 */ /* 0x000fc800078e00ff */
[----:B------:R-:W-:-:S04]  /*07b0*/  IMAD.WIDE.U32 R6, P0, R9, R13, R4 ;  /* 0x0000000d09067225 */ /* 0x000fc80007800004 */
[----:B------:R-:W-:-:S04]  /*07c0*/  IMAD.WIDE.U32 R4, R9, R12, RZ ;  /* 0x0000000c09047225 */ /* 0x000fc800078e00ff */
[----:B------:R-:W-:Y:S01]  /*07d0*/  IMAD.X R9, RZ, RZ, RZ, P0 ;  /* 0x000000ffff097224 */ /* 0x000fe200000e06ff */
[----:B------:R-:W-:Y:S01]  /*07e0*/  IADD3 RZ, P0, R5, R6, RZ ;  /* 0x0000000605ff7210 */ /* 0x000fe20007f1e0ff */
[----:B------:R-:W-:-:S04]  /*07f0*/  IMAD.MOV.U32 R8, RZ, RZ, R7 ;  /* 0x000000ffff087224 */ /* 0x000fc800078e0007 */
[----:B------:R-:W-:-:S08]  /*0800*/  IMAD.WIDE.U32.X R4, R11, R13, R8, P0 ;  /* 0x0000000d0b047225 */ /* 0x000fd000000e0408 */
.L_x_5:
[-CC-:B------:R-:W-:Y:S01]  /*0810*/  SHF.R.U64 R24, R4, R10.reuse, R5.reuse ;  /* 0x0000000a04187219 */ /* 0x180fe20000001205 */
[----:B------:R-:W0:Y:S01]  /*0820*/  LDC R8, c[0x0][0x618] ;  /* 0x00018600ff087b82 */ /* 0x000e220000000800 */
[----:B------:R-:W-:Y:S01]  /*0830*/  SHF.R.U32.HI R4, RZ, R10, R5 ;  /* 0x0000000aff047219 */ /* 0x000fe20000011605 */
[----:B------:R-:W-:Y:S01]  /*0840*/  ULDC UR4, c[0x0][0x150] ;  /* 0x0000540000047ab9 */ /* 0x000fe20000000800 */
[----:B------:R-:W-:Y:S01]  /*0850*/  IADD3 R9, P0, RZ, -R24, RZ ;  /* 0x80000018ff097210 */ /* 0x000fe20007f1e0ff */
[----:B------:R-:W-:Y:S01]  /*0860*/  IMAD.MOV.U32 R5, RZ, RZ, R17 ;  /* 0x000000ffff057224 */ /* 0x000fe200078e0011 */
[----:B------:R-:W-:-:S03]  /*0870*/  I2FP.F32.U32 R3, R2 ;  /* 0x0000000200037245 */ /* 0x000fc60000201000 */
[----:B------:R-:W1:Y:S01]  /*0880*/  LDC.64 R18, c[0x0][0x640] ;  /* 0x00019000ff127b82 */ /* 0x000e620000000a00 */
[----:B------:R-:W-:Y:S02]  /*0890*/  IMAD.X R11, RZ, RZ, ~R4, P0 ;  /* 0x000000ffff0b7224 */ /* 0x000fe400000e0e04 */
[----:B------:R-:W-:Y:S01]  /*08a0*/  FMUL R3, R3, UR4 ;  /* 0x0000000403037c20 */ /* 0x000fe20008400000 */
[----:B------:R-:W-:Y:S01]  /*08b0*/  IMAD.MOV.U32 R4, RZ, RZ, R16 ;  /* 0x000000ffff047224 */ /* 0x000fe200078e0010 */
[----:B------:R-:W-:Y:S01]  /*08c0*/  ULDC UR4, c[0x0][0x154] ;  /* 0x0000550000047ab9 */ /* 0x000fe20000000800 */
[-C--:B------:R-:W-:Y:S02]  /*08d0*/  IMAD R6, R11, R14.reuse, RZ ;  /* 0x0000000e0b067224 */ /* 0x080fe400078e02ff */
[C---:B------:R-:W-:Y:S01]  /*08e0*/  IMAD.WIDE.U32 R4, R9.reuse, R14, R4 ;  /* 0x0000000e09047225 */ /* 0x040fe200078e0004 */
[----:B------:R-:W2:Y:S01]  /*08f0*/  LDC R10, c[0x0][0x608] ;  /* 0x00018200ff0a7b82 */ /* 0x000ea20000000800 */
[----:B------:R-:W3:Y:S02]  /*0900*/  F2I.U32.TRUNC.NTZ R3, R3 ;  /* 0x0000000300037305 */ /* 0x000ee4000020f000 */
[----:B------:R-:W-:-:S04]  /*0910*/  IMAD R9, R9, R15, R6 ;  /* 0x0000000f09097224 */ /* 0x000fc800078e0206 */
[----:B------:R-:W-:Y:S01]  /*0920*/  IMAD.IADD R5, R5, 0x1, R9 ;  /* 0x0000000105057824 */ /* 0x000fe200078e0209 */
[----:B------:R-:W4:Y:S01]  /*0930*/  LDC R7, c[0x0][0x144] ;  /* 0x00005100ff077b82 */ /* 0x000f220000000800 */
[----:B------:R-:W-:-:S03]  /*0940*/  IMAD.MOV.U32 R9, RZ, RZ, 0x1 ;  /* 0x00000001ff097424 */ /* 0x000fc600078e00ff */
[----:B0-----:R-:W-:Y:S02]  /*0950*/  SHF.R.U64 R12, R4, R8, R5 ;  /* 0x00000008040c7219 */ /* 0x001fe40000001205 */
[----:B------:R-:W-:Y:S02]  /*0960*/  I2FP.F32.U32 R4, R0 ;  /* 0x0000000000047245 */ /* 0x000fe40000201000 */
[----:B------:R-:W0:Y:S01]  /*0970*/  LDC R14, c[0x0][0x658] ;  /* 0x00019600ff0e7b82 */ /* 0x000e220000000800 */
[----:B-1----:R-:W-:Y:S01]  /*0980*/  ISETP.NE.U32.AND P0, PT, R18, RZ, PT ;  /* 0x000000ff1200720c */ /* 0x002fe20003f05070 */
[----:B---3--:R-:W-:Y:S02]  /*0990*/  IMAD.MOV R6, RZ, RZ, -R3 ;  /* 0x000000ffff067224 */ /* 0x008fe400078e0a03 */
[----:B------:R-:W-:Y:S01]  /*09a0*/  FMUL R4, R4, UR4 ;  /* 0x0000000404047c20 */ /* 0x000fe20008400000 */
[----:B------:R-:W-:Y:S01]  /*09b0*/  SHF.R.U32.HI R3, RZ, R8, R5 ;  /* 0x00000008ff037219 */ /* 0x000fe20000011605 */
[----:B------:R-:W-:Y:S01]  /*09c0*/  IMAD.MOV.U32 R5, RZ, RZ, -0x1 ;  /* 0xffffffffff057424 */ /* 0x000fe200078e00ff */
[----:B------:R-:W-:Y:S01]  /*09d0*/  ISETP.NE.AND.EX P0, PT, R19, RZ, PT, P0 ;  /* 0x000000ff1300720c */ /* 0x000fe20003f05300 */
[----:B------:R1:W3:Y:S01]  /*09e0*/  F2I.U32.TRUNC.NTZ R11, R4 ;  /* 0x00000004000b7305 */ /* 0x0002e2000020f000 */
[----:B------:R-:W1:Y:S01]  /*09f0*/  LDC R13, c[0x0][0x148] ;  /* 0x00005200ff0d7b82 */ /* 0x000e620000000800 */
[----:B--2---:R-:W-:-:S02]  /*0a00*/  SHF.R.U64 R23, R12, R10, R3 ;  /* 0x0000000a0c177219 */ /* 0x004fc40000001203 */
[----:B------:R-:W-:-:S05]  /*0a10*/  SHF.R.U32.HI R3, RZ, R10, R3 ;  /* 0x0000000aff037219 */ /* 0x000fca0000011603 */
[----:B------:R-:W2:Y:S01]  /*0a20*/  LDC R17, c[0x0][0x600] ;  /* 0x00018000ff117b82 */ /* 0x000ea20000000800 */
[----:B----4-:R-:W-:-:S07]  /*0a30*/  IMAD R8, R7, R6, R2 ;  /* 0x0000000607087224 */ /* 0x010fce00078e0202 */
[----:B------:R-:W4:Y:S01]  /*0a40*/  LDC R16, c[0x0][0x648] ;  /* 0x00019200ff107b82 */ /* 0x000f220000000800 */
[-C--:B0-----:R-:W-:Y:S02]  /*0a50*/  SHF.L.U32 R2, R5, R14.reuse, RZ ;  /* 0x0000000e05027219 */ /* 0x081fe400000006ff */
[--C-:B------:R-:W-:Y:S02]  /*0a60*/  SHF.R.U64 R22, R23, R14, R3.reuse ;  /* 0x0000000e17167219 */ /* 0x100fe40000001203 */
[----:B------:R-:W-:Y:S02]  /*0a70*/  LOP3.LUT R10, RZ, R2, RZ, 0x33, !PT ;  /* 0x00000002ff0a7212 */ /* 0x000fe400078e33ff */
[-C--:B------:R-:W-:Y:S01]  /*0a80*/  SHF.R.U32.HI R3, RZ, R14.reuse, R3 ;  /* 0x0000000eff037219 */ /* 0x080fe20000011603 */
[----:B------:R-:W0:Y:S01]  /*0a90*/  LDC R21, c[0x0][0x638] ;  /* 0x00018e00ff157b82 */ /* 0x000e220000000800 */
[----:B------:R-:W-:Y:S01]  /*0aa0*/  SHF.L.U32 R9, R9, R14, RZ ;  /* 0x0000000e09097219 */ /* 0x000fe200000006ff */
[----:B------:R-:W-:-:S06]  /*0ab0*/  IMAD.MOV.U32 R2, RZ, RZ, R22 ;  /* 0x000000ffff027224 */ /* 0x000fcc00078e0016 */
[----:B------:R-:W0:Y:S01]  /*0ac0*/  LDC R20, c[0x0][0x610] ;  /* 0x00018400ff147b82 */ /* 0x000e220000000800 */
[----:B-1-3--:R-:W-:Y:S05]  /*0ad0*/  @!P0 BRA `(.L_x_6) ;  /* 0x0000000000288947 */ /* 0x00afea0003800000 */
[----:B------:R-:W1:Y:S02]  /*0ae0*/  LDC R7, c[0x0][0x64c] ;  /* 0x00019300ff077b82 */ /* 0x000e640000000800 */
[----:B-1----:R-:W-:-:S05]  /*0af0*/  IADD3 R7, P0, R22, R7, RZ ;  /* 0x0000000716077210 */ /* 0x002fca0007f1e0ff */
        /* <DEDUP_REMOVED lines=8> */
.L_x_6:
[----:B----4-:R-:W-:Y:S01]  /*0b80*/  SHF.R.U64 R2, R2, R16, R3 ;  /* 0x0000001002027219 */ /* 0x010fe20000001203 */
[----:B--2---:R-:W-:Y:S01]  /*0b90*/  VIADD R3, R17, 0xffffffff ;  /* 0xffffffff11037836 */ /* 0x004fe20000000000 */
[----:B------:R-:W-:Y:S01]  /*0ba0*/  LOP3.LUT R10, R23, R10, RZ, 0xc0, !PT ;  /* 0x0000000a170a7212 */ /* 0x000fe200078ec0ff */
[----:B------:R-:W-:Y:S01]  /*0bb0*/  IMAD.MOV R11, RZ, RZ, -R11 ;  /* 0x000000ffff0b7224 */ /* 0x000fe200078e0a0b */
[----:B------:R-:W-:Y:S01]  /*0bc0*/  R2UR UR24, R24 ;  /* 0x00000000181872ca */ /* 0x000fe200000e0000 */
[----:B------:R-:W-:Y:S01]  /*0bd0*/  IMAD.MOV R4, RZ, RZ, -R2 ;  /* 0x000000ffff047224 */ /* 0x000fe200078e0a02 */
[----:B------:R-:W-:Y:S01]  /*0be0*/  LOP3.LUT R3, R12, R3, RZ, 0xc0, !PT ;  /* 0x000000030c037212 */ /* 0x000fe200078ec0ff */
[----:B------:R-:W-:Y:S02]  /*0bf0*/  @P3 IMAD R8, R13, R11, R0 ;  /* 0x0000000b0d083224 */ /* 0x000fe400078e0200 */
[----:B------:R-:W-:Y:S02]  /*0c00*/  IMAD R9, R9, R2, R10 ;  /* 0x0000000209097224 */ /* 0x000fe400078e020a */
[----:B0-----:R-:W-:-:S02]  /*0c10*/  IMAD R0, R4, R21, R22 ;  /* 0x0000001504007224 */ /* 0x001fc400078e0216 */
[----:B------:R-:W-:Y:S02]  /*0c20*/  IMAD R8, R9, R20, R8 ;  /* 0x0000001409087224 */ /* 0x000fe400078e0208 */
[----:B------:R-:W-:Y:S02]  /*0c30*/  IMAD R3, R0, R17, R3 ;  /* 0x0000001100037224 */ /* 0x000fe400078e0203 */
[----:B------:R-:W-:-:S03]  /*0c40*/  IMAD.MOV.U32 R4, RZ, RZ, 0x1 ;  /* 0x00000001ff047424 */ /* 0x000fc600078e00ff */
[----:B------:R-:W-:Y:S02]  /*0c50*/  SEL R2, R3, R8, !P3 ;  /* 0x0000000803027207 */ /* 0x000fe40005800000 */
[----:B------:R-:W-:-:S03]  /*0c60*/  SEL R0, R8, R3, !P3 ;  /* 0x0000000308007207 */ /* 0x000fc60005800000 */
[----:B------:R0:W-:Y:S04]  /*0c70*/  STL [R1+0x78], R2 ;  /* 0x0000780201007387 */ /* 0x0001e80000100800 */
[----:B------:R0:W-:Y:S02]  /*0c80*/  STL [R1+0x7c], R0 ;  /* 0x00007c0001007387 */ /* 0x0001e40000100800 */
.L_x_4:
[----:B------:R-:W-:-:S08]  /*0c90*/  NOP ;  /* 0x0000000000007918 */ /* 0x000fd00000000000 */
[----:B------:R-:W1:Y:S02]  /*0ca0*/  USETMAXREG.TRY_ALLOC.CTAPOOL UP0, 0xe8 ;  /* 0x000000e8000079c8 */ /* 0x000e640008000600 */
[----:B-1----:R-:W-:-:S13]  /*0cb0*/  PLOP3.LUT P0, PT, PT, PT, UP0, 0x80, 0x0 ;  /* 0x000000000000781c */ /* 0x002fda0003f0f008 */
[----:B------:R-:W-:Y:S05]  /*0cc0*/  @!P0 BRA `(.L_x_4) ;  /* 0xfffffffc00f08947 */ /* 0x000fea000383ffff */
[----:B------:R-:W-:Y:S01]  /*0cd0*/  ULDC.64 UR4, c[0x0][0x598] ;  /* 0x0001660000047ab9 */ /* 0x000fe20000000a00 */
[----:B------:R-:W-:Y:S01]  /*0ce0*/  ULDC.64 UR20, c[0x0][0x208] ;  /* 0x0000820000147ab9 */ /* 0x000fe20000000a00 */
[----:B------:R-:W-:-:S04]  /*0cf0*/  ISETP.NE.U32.AND P0, PT, RZ, UR4, PT ;  /* 0x00000004ff007c0c */ /* 0x000fc8000bf05070 */
[----:B------:R-:W-:-:S13]  /*0d00*/  ISETP.NE.AND.EX P0, PT, RZ, UR5, PT, P0 ;  /* 0x00000005ff007c0c */ /* 0x000fda000bf05300 */
[----:B------:R-:W-:Y:S05]  /*0d10*/  @!P0 BRA `(.L_x_7) ;  /* 0x0000000000208947 */ /* 0x000fea0003800000 */
[----:B0-----:R-:W0:Y:S02]  /*0d20*/  LDC.64 R2, c[0x0][0x598] ;  /* 0x00016600ff027b82 */ /* 0x001e240000000a00 */
[----:B0-----:R-:W2:Y:S02]  /*0d30*/  LDG.E.64 R2, desc[UR20][R2.64] ;  /* 0x0000001402027981 */ /* 0x001ea4000c1e1b00 */
[----:B--2---:R-:W-:-:S04]  /*0d40*/  ISETP.NE.U32.AND P0, PT, R2, RZ, PT ;  /* 0x000000ff0200720c */ /* 0x004fc80003f05070 */
[----:B------:R-:W-:-:S13]  /*0d50*/  ISETP.NE.AND.EX P0, PT, R3, RZ, PT, P0 ;  /* 0x000000ff0300720c */ /* 0x000fda0003f05300 */
[----:B------:R-:W-:Y:S05]  /*0d60*/  @!P0 BRA `(.L_x_7) ;  /* 0x00000000000c8947 */ /* 0x000fea0003800000 */
[----:B------:R-:W2:Y:S02]  /*0d70*/  LD.E R2, desc[UR20][R2.64] ;  /* 0x0000001402027980 */ /* 0x000ea4000c101900 */
[----:B--2---:R-:W-:Y:S01]  /*0d80*/  R2UR UR22, R2 ;  /* 0x00000000021672ca */ /* 0x004fe200000e0000 */
[----:B------:R-:W-:-:S14]  /*0d90*/  BRA `(.L_x_8) ;  /* 0x0000000000247947 */ /* 0x000fdc0003800000 */
.L_x_7:
[----:B------:R-:W-:Y:S02]  /*0da0*/  ULDC.64 UR4, c[0x0][0x588] ;  /* 0x0001620000047ab9 */ /* 0x000fe40000000a00 */
[----:B------:R-:W-:-:S04]  /*0db0*/  ISETP.NE.U32.AND P0, PT, RZ, UR4, PT ;  /* 0x00000004ff007c0c */ /* 0x000fc8000bf05070 */
[----:B------:R-:W-:-:S13]  /*0dc0*/  ISETP.NE.AND.EX P0, PT, RZ, UR5, PT, P0 ;  /* 0x00000005ff007c0c */ /* 0x000fda000bf05300 */
[----:B------:R-:W-:Y:S05]  /*0dd0*/  @!P0 BRA `(.L_x_9) ;  /* 0x0000000000108947 */ /* 0x000fea0003800000 */
[----:B0-----:R-:W0:Y:S02]  /*0de0*/  LDC.64 R2, c[0x0][0x588] ;  /* 0x00016200ff027b82 */ /* 0x001e240000000a00 */
[----:B0-----:R-:W2:Y:S02]  /*0df0*/  LDG.E R2, desc[UR20][R2.64] ;  /* 0x0000001402027981 */ /* 0x001ea4000c1e1900 */
[----:B--2---:R-:W-:Y:S01]  /*0e00*/  R2UR UR22, R2 ;  /* 0x00000000021672ca */ /* 0x004fe200000e0000 */
[----:B------:R-:W-:-:S14]  /*0e10*/  BRA `(.L_x_8) ;  /* 0x0000000000047947 */ /* 0x000fdc0003800000 */
.L_x_9:
[----:B------:R-:W-:-:S05]  /*0e20*/  ULDC UR22, c[0x0][0x580] ;  /* 0x0001600000167ab9 */ /* 0x000fca0000000800 */
.L_x_8:
[----:B------:R-:W-:Y:S02]  /*0e30*/  ULDC.64 UR4, c[0x0][0x5a0] ;  /* 0x0001680000047ab9 */ /* 0x000fe40000000a00 */
        /* <DEDUP_REMOVED lines=11> */
.L_x_10:
        /* <DEDUP_REMOVED lines=8> */
.L_x_12:
[----:B------:R-:W-:-:S05]  /*0f70*/  ULDC UR23, c[0x0][0x584] ;  /* 0x0001610000177ab9 */ /* 0x000fca0000000800 */
.L_x_11:
[----:B------:R-:W-:-:S13]  /*0f80*/  LOP3.LUT P0, RZ, R4, 0xff, RZ, 0xc0, !PT ;  /* 0x000000ff04ff7812 */ /* 0x000fda000780c0ff */
[----:B------:R-:W-:Y:S05]  /*0f90*/  @!P0 EXIT ;  /* 0x000000000000894d */ /* 0x000fea0003800000 */
[----:B------:R-:W-:Y:S01]  /*0fa0*/  ULDC UR4, c[0x0][0x28c] ;  /* 0x0000a30000047ab9 */ /* 0x000fe20000000800 */
[----:B------:R-:W-:Y:S02]  /*0fb0*/  ULOP3.LUT UR25, UR13, 0x1, URZ, 0xfc, !UPT ;  /* 0x000000010d197892 */ /* 0x000fe4000f8efc3f */
[----:B------:R-:W-:-:S04]  /*0fc0*/  UIADD3 UR4, UR4, 0x7f, URZ ;  /* 0x0000007f04047890 */ /* 0x000fc8000fffe03f */
[----:B------:R-:W-:-:S04]  /*0fd0*/  USHF.R.S32.HI UR5, URZ, 0x1f, UR4 ;  /* 0x0000001f3f057899 */ /* 0x000fc80008011404 */
[----:B------:R-:W-:-:S03]  /*0fe0*/  ULEA.HI UR5, UR5, UR4, URZ, 0x7 ;  /* 0x0000000405057291 */ /* 0x000fc6000f8f383f */
[----:B------:R-:W-:Y:S01]  /*0ff0*/  UMOV UR4, URZ ;  /* 0x0000003f00047c82 */ /* 0x000fe20008000000 */
[----:B------:R-:W-:-:S03]  /*1000*/  USHF.R.S32.HI UR12, URZ, 0x7, UR5 ;  /* 0x000000073f0c7899 */ /* 0x000fc60008011405 */
[----:B------:R-:W-:-:S09]  /*1010*/  UMOV UR5, URZ ;  /* 0x0000003f00057c82 */ /* 0x000fd20008000000 */
.L_x_293:
[----:B0-----:R-:W0:Y:S01]  /*1020*/  S2R R0, SR_TID.X ;  /* 0x0000000000007919 */ /* 0x001e220000002100 */
[----:B-1----:R-:W1:Y:S01]  /*1030*/  S2UR UR11, SR_CgaCtaId ;  /* 0x00000000000b79c3 */ /* 0x002e620000008800 */
[----:B------:R-:W-:Y:S01]  /*1040*/  UMOV UR14, 0x400 ;  /* 0x00000400000e7882 */ /* 0x000fe20000000000 */
[----:B------:R-:W-:Y:S01]  /*1050*/  UMOV UR6, URZ ;  /* 0x0000003f00067c82 */ /* 0x000fe20008000000 */
[----:B------:R-:W-:Y:S01]  /*1060*/  STL [R1+0x6c], RZ ;  /* 0x00006cff01007387 */ /* 0x000fe20000100800 */
[----:B------:R-:W-:Y:S01]  /*1070*/  UMOV UR7, URZ ;  /* 0x0000003f00077c82 */ /* 0x000fe20008000000 */
[----:B------:R-:W-:Y:S01]  /*1080*/  UMOV UR8, URZ ;  /* 0x0000003f00087c82 */ /* 0x000fe20008000000 */
[----:B------:R-:W-:Y:S01]  /*1090*/  UMOV UR16, UR5 ;  /* 0x0000000500107c82 */ /* 0x000fe20008000000 */
[----:B------:R-:W-:Y:S01]  /*10a0*/  STL [R1+0x68], RZ ;  /* 0x000068ff01007387 */ /* 0x000fe20000100800 */
[----:B--2---:R-:W2:Y:S01]  /*10b0*/  LDC R2, c[0x0][0x28c] ;  /* 0x0000a300ff027b82 */ /* 0x004ea20000000800 */
[----:B------:R-:W-:Y:S01]  /*10c0*/  UMOV UR17, UR4 ;  /* 0x0000000400117c82 */ /* 0x000fe20008000000 */
[----:B------:R-:W-:Y:S01]  /*10d0*/  CS2R R4, SRZ ;  /* 0x0000000000047805 */ /* 0x000fe2000001ff00 */
[----:B------:R-:W-:Y:S01]  /*10e0*/  STL [R1+0x64], RZ ;  /* 0x000064ff01007387 */ /* 0x000fe20000100800 */
[----:B------:R-:W-:-:S02]  /*10f0*/  CS2R R6, SRZ ;  /* 0x0000000000067805 */ /* 0x000fc4000001ff00 */
[----:B------:R-:W-:Y:S02]  /*1100*/  CS2R R8, SRZ ;  /* 0x0000000000087805 */ /* 0x000fe4000001ff00 */
[----:B------:R-:W-:Y:S01]  /*1110*/  CS2R R10, SRZ ;  /* 0x00000000000a7805 */ /* 0x000fe2000001ff00 */
[----:B------:R-:W-:Y:S01]  /*1120*/  STL [R1+0x60], RZ ;  /* 0x000060ff01007387 */ /* 0x000fe20000100800 */
[----:B------:R-:W-:Y:S02]  /*1130*/  CS2R R12, SRZ ;  /* 0x00000000000c7805 */ /* 0x000fe4000001ff00 */
[----:B------:R-:W-:Y:S02]  /*1140*/  CS2R R14, SRZ ;  /* 0x00000000000e7805 */ /* 0x000fe4000001ff00 */
[----:B------:R-:W-:Y:S01]  /*1150*/  CS2R R16, SRZ ;  /* 0x0000000000107805 */ /* 0x000fe2000001ff00 */
[----:B------:R-:W-:Y:S01]  /*1160*/  STL [R1+0x5c], RZ ;  /* 0x00005cff01007387 */ /* 0x000fe20000100800 */
[----:B------:R-:W-:-:S02]  /*1170*/  CS2R R18, SRZ ;  /* 0x0000000000127805 */ /* 0x000fc4000001ff00 */
[----:B------:R-:W-:Y:S02]  /*1180*/  CS2R R20, SRZ ;  /* 0x0000000000147805 */ /* 0x000fe4000001ff00 */
[----:B------:R-:W-:Y:S01]  /*1190*/  CS2R R22, SRZ ;  /* 0x0000000000167805 */ /* 0x000fe2000001ff00 */
[----:B------:R-:W-:Y:S01]  /*11a0*/  STL [R1+0x58], RZ ;  /* 0x000058ff01007387 */ /* 0x000fe20000100800 */
[----:B-1----:R-:W-:Y:S01]  /*11b0*/  ULEA UR14, UR11, UR14, 0x18 ;  /* 0x0000000e0b0e7291 */ /* 0x002fe2000f8ec03f */
[----:B------:R-:W-:Y:S02]  /*11c0*/  CS2R R152, SRZ ;  /* 0x0000000000987805 */ /* 0x000fe4000001ff00 */
[----:B------:R-:W-:Y:S01]  /*11d0*/  CS2R R154, SRZ ;  /* 0x00000000009a7805 */ /* 0x000fe2000001ff00 */
[----:B------:R-:W-:Y:S01]  /*11e0*/  STL [R1+0x54], RZ ;  /* 0x000054ff01007387 */ /* 0x000fe20000100800 */
[----:B------:R-:W-:Y:S02]  /*11f0*/  CS2R R156, SRZ ;  /* 0x00000000009c7805 */ /* 0x000fe4000001ff00 */
[----:B------:R-:W-:-:S02]  /*1200*/  CS2R R158, SRZ ;  /* 0x00000000009e7805 */ /* 0x000fc4000001ff00 */
[----:B------:R-:W-:Y:S02]  /*1210*/  CS2R R160, SRZ ;  /* 0x0000000000a07805 */ /* 0x000fe4000001ff00 */
[----:B0-----:R-:W-:Y:S01]  /*1220*/  LOP3.LUT R0, R0, 0x80, RZ, 0xc0, !PT ;  /* 0x0000008000007812 */ /* 0x001fe200078ec0ff */
[----:B------:R-:W-:Y:S01]  /*1230*/  STL [R1+0x50], RZ ;  /* 0x000050ff01007387 */ /* 0x000fe20000100800 */
[----:B--2---:R-:W-:Y:S02]  /*1240*/  ISETP.GE.AND P0, PT, R2, 0x1, PT ;  /* 0x000000010200780c */ /* 0x004fe40003f06270 */
[----:B------:R-:W-:Y:S02]  /*1250*/  CS2R R2, SRZ ;  /* 0x0000000000027805 */ /* 0x000fe4000001ff00 */
[----:B------:R-:W-:Y:S01]  /*1260*/  SHF.R.U32.HI R0, RZ, 0x7, R0 ;  /* 0x00000007ff007819 */ /* 0x000fe20000011600 */
        /* <DEDUP_REMOVED lines=8> */
[----:B------:R-:W0:Y:S01]  /*12f0*/  SHFL.IDX PT, R0, R0, RZ, 0x1f ;  /* 0x00001fff00007589 */ /* 0x000e2200000e0000 */
[----:B------:R-:W-:-:S02]  /*1300*/  CS2R R174, SRZ ;  /* 0x0000000000ae7805 */ /* 0x000fc4000001ff00 */
[----:B------:R-:W-:Y:S02]  /*1310*/  CS2R R176, SRZ ;  /* 0x0000000000b07805 */ /* 0x000fe4000001ff00 */
[----:B------:R-:W-:Y:S01]  /*1320*/  CS2R R178, SRZ ;  /* 0x0000000000b27805 */ /* 0x000fe2000001ff00 */
[----:B------:R1:W-:Y:S01]  /*1330*/  STL [R1+0x44], RZ ;  /* 0x000044ff01007387 */ /* 0x0003e20000100800 */
[----:B------:R-:W-:Y:S02]  /*1340*/  CS2R R180, SRZ ;  /* 0x0000000000b47805 */ /* 0x000fe4000001ff00 */
[----:B------:R-:W-:Y:S02]  /*1350*/  CS2R R182, SRZ ;  /* 0x0000000000b67805 */ /* 0x000fe4000001ff00 */
[----:B------:R-:W-:Y:S01]  /*1360*/  CS2R R184, SRZ ;  /* 0x0000000000b87805 */ /* 0x000fe2000001ff00 */
[----:B------:R1:W-:Y:S01]  /*1370*/  STL [R1+0x40], RZ ;  /* 0x000040ff01007387 */ /* 0x0003e20000100800 */
        /* <DEDUP_REMOVED lines=14> */
[----:B------:R-:W-:Y:S02]  /*1460*/  CS2R R208, SRZ ;  /* 0x0000000000d07805 */ /* 0x000fe4000001ff00 */
[----:B0-----:R-:W-:Y:S01]  /*1470*/  R2UR UR9, R0 ;  /* 0x00000000000972ca */ /* 0x001fe200000e0000 */
[----:B------:R1:W-:Y:S01]  /*1480*/  STL [R1+0x30], RZ ;  /* 0x000030ff01007387 */ /* 0x0003e20000100800 */
[----:B------:R-:W-:Y:S01]  /*1490*/  IMAD.MOV.U32 R0, RZ, RZ, RZ ;  /* 0x000000ffff007224 */ /* 0x000fe200078e00ff */
[----:B------:R-:W-:-:S02]  /*14a0*/  CS2R R210, SRZ ;  /* 0x0000000000d27805 */ /* 0x000fc4000001ff00 */
[----:B------:R-:W-:Y:S01]  /*14b0*/  CS2R R212, SRZ ;  /* 0x0000000000d47805 */ /* 0x000fe2000001ff00 */
[----:B------:R1:W-:Y:S01]  /*14c0*/  STL [R1+0x2c], RZ ;  /* 0x00002cff01007387 */ /* 0x0003e20000100800 */
[----:B------:R-:W-:Y:S02]  /*14d0*/  CS2R R214, SRZ ;  /* 0x0000000000d67805 */ /* 0x000fe4000001ff00 */
[----:B------:R-:W-:Y:S02]  /*14e0*/  CS2R R216, SRZ ;  /* 0x0000000000d87805 */ /* 0x000fe4000001ff00 */
[----:B------:R-:W-:Y:S01]  /*14f0*/  CS2R R218, SRZ ;  /* 0x0000000000da7805 */ /* 0x000fe2000001ff00 */
[----:B------:R1:W-:Y:S01]  /*1500*/  STL [R1+0x28], RZ ;  /* 0x000028ff01007387 */ /* 0x0003e20000100800 */
[----:B------:R-:W-:Y:S02]  /*1510*/  CS2R R220, SRZ ;  /* 0x0000000000dc7805 */ /* 0x000fe4000001ff00 */
[----:B------:R-:W-:-:S02]  /*1520*/  CS2R R222, SRZ ;  /* 0x0000000000de7805 */ /* 0x000fc4000001ff00 */
[----:B------:R-:W-:Y:S01]  /*1530*/  CS2R R224, SRZ ;  /* 0x0000000000e07805 */ /* 0x000fe2000001ff00 */
[----:B------:R1:W-:Y:S01]  /*1540*/  STL [R1+0x24], RZ ;  /* 0x000024ff01007387 */ /* 0x0003e20000100800 */
[----:B------:R-:W-:Y:S01]  /*1550*/  ULEA.HI UR10, UR9, UR9, URZ, 0x1 ;  /* 0x00000009090a7291 */ /* 0x000fe2000f8f083f */
[----:B------:R-:W-:Y:S01]  /*1560*/  CS2R R226, SRZ ;  /* 0x0000000000e27805 */ /* 0x000fe2000001ff00 */
[----:B------:R-:W-:Y:S01]  /*1570*/  IMAD.MOV.U32 R228, RZ, RZ, RZ ;  /* 0x000000ffffe47224 */ /* 0x000fe200078e00ff */
[----:B------:R1:W-:Y:S01]  /*1580*/  STL [R1+0x20], RZ ;  /* 0x000020ff01007387 */ /* 0x0003e20000100800 */
[----:B------:R-:W-:Y:S01]  /*1590*/  ULOP3.LUT UR10, UR10, 0x7fffe, URZ, 0xc0, !UPT ;  /* 0x0007fffe0a0a7892 */ /* 0x000fe2000f8ec03f */
[----:B------:R-:W-:Y:S02]  /*15a0*/  CS2R R24, SRZ ;  /* 0x0000000000187805 */ /* 0x000fe4000001ff00 */
[----:B------:R-:W-:Y:S01]  /*15b0*/  CS2R R26, SRZ ;  /* 0x00000000001a7805 */ /* 0x000fe2000001ff00 */
[----:B------:R1:W-:Y:S01]  /*15c0*/  STL [R1+0x1c], RZ ;  /* 0x00001cff01007387 */ /* 0x0003e20000100800 */
[----:B------:R-:W-:Y:S01]  /*15d0*/  UIADD3 UR10, UR9, -UR10, URZ ;  /* 0x8000000a090a7290 */ /* 0x000fe2000fffe03f */
[----:B------:R-:W-:-:S02]  /*15e0*/  CS2R R28, SRZ ;  /* 0x00000000001c7805 */ /* 0x000fc4000001ff00 */
[----:B---34-:R-:W-:Y:S01]  /*15f0*/  CS2R R30, SRZ ;  /* 0x00000000001e7805 */ /* 0x018fe2000001ff00 */
[----:B------:R1:W-:Y:S01]  /*1600*/  STL [R1+0x18], RZ ;  /* 0x000018ff01007387 */ /* 0x0003e20000100800 */
[----:B------:R-:W-:Y:S01]  /*1610*/  ULEA UR10, UR10, UR14, 0xd ;  /* 0x0000000e0a0a7291 */ /* 0x000fe2000f8e683f */
[----:B------:R-:W-:Y:S02]  /*1620*/  CS2R R32, SRZ ;  /* 0x0000000000207805 */ /* 0x000fe4000001ff00 */
[----:B------:R-:W-:Y:S01]  /*1630*/  CS2R R34, SRZ ;  /* 0x0000000000227805 */ /* 0x000fe2000001ff00 */
[----:B------:R1:W-:Y:S01]  /*1640*/  STL [R1+0x14], RZ ;  /* 0x000014ff01007387 */ /* 0x0003e20000100800 */
[----:B------:R-:W-:Y:S01]  /*1650*/  UIADD3 UR10, UR10, 0x100, URZ ;  /* 0x000001000a0a7890 */ /* 0x000fe2000fffe03f */
[----:B------:R-:W-:Y:S02]  /*1660*/  CS2R R36, SRZ ;  /* 0x0000000000247805 */ /* 0x000fe4000001ff00 */
[----:B------:R-:W-:Y:S01]  /*1670*/  CS2R R38, SRZ ;  /* 0x0000000000267805 */ /* 0x000fe2000001ff00 */
[----:B------:R1:W-:Y:S01]  /*1680*/  STL [R1+0x10], RZ ;  /* 0x000010ff01007387 */ /* 0x0003e20000100800 */
[----:B------:R-:W-:Y:S01]  /*1690*/  USHF.R.U32.HI UR10, URZ, 0x4, UR10 ;  /* 0x000000043f0a7899 */ /* 0x000fe2000801160a */
[----:B------:R-:W-:-:S02]  /*16a0*/  CS2R R40, SRZ ;  /* 0x0000000000287805 */ /* 0x000fc4000001ff00 */
[----:B------:R-:W-:Y:S01]  /*16b0*/  CS2R R42, SRZ ;  /* 0x00000000002a7805 */ /* 0x000fe2000001ff00 */
[----:B------:R1:W-:Y:S01]  /*16c0*/  STL [R1+0xc], RZ ;  /* 0x00000cff01007387 */ /* 0x0003e20000100800 */
[----:B------:R-:W-:Y:S01]  /*16d0*/  ULOP3.LUT UR15, UR10, 0x3fff, URZ, 0xc0, !UPT ;  /* 0x00003fff0a0f7892 */ /* 0x000fe2000f8ec03f */
        /* <DEDUP_REMOVED lines=10> */
[----:B------:R1:W-:Y:S01]  /*1780*/  STL [R1], RZ ;  /* 0x000000ff01007387 */ /* 0x0003e20000100800 */
[----:B------:R-:W-:Y:S02]  /*1790*/  CS2R R60, SRZ ;  /* 0x00000000003c7805 */ /* 0x000fe4000001ff00 */
[----:B------:R-:W-:Y:S02]  /*17a0*/  CS2R R62, SRZ ;  /* 0x00000000003e7805 */ /* 0x000fe4000001ff00 */
[----:B------:R-:W-:Y:S02]  /*17b0*/  CS2R R64, SRZ ;  /* 0x0000000000407805 */ /* 0x000fe4000001ff00 */
[----:B------:R-:W-:-:S02]  /*17c0*/  CS2R R66, SRZ ;  /* 0x0000000000427805 */ /* 0x000fc4000001ff00 */
[----:B------:R-:W-:Y:S02]  /*17d0*/  CS2R R68, SRZ ;  /* 0x0000000000447805 */ /* 0x000fe4000001ff00 */
[----:B------:R-:W-:Y:S02]  /*17e0*/  CS2R R70, SRZ ;  /* 0x0000000000467805 */ /* 0x000fe4000001ff00 */
        /* <DEDUP_REMOVED lines=39> */
[----:B------:R-:W-:Y:S01]  /*1a60*/  CS2R R150, SRZ ;  /* 0x0000000000967805 */ /* 0x000fe2000001ff00 */
[----:B-1----:R-:W-:Y:S06]  /*1a70*/  @!P0 BRA `(.L_x_13) ;  /* 0x0000001000948947 */ /* 0x002fec0003800000 */
[----:B------:R-:W-:-:S06]  /*1a80*/  UISETP.NE.AND UP0, UPT, UR25, 0x3, UPT ;  /* 0x000000031900788c */ /* 0x000fcc000bf05270 */
[----:B------:R-:W-:-:S13]  /*1a90*/  PLOP3.LUT P1, PT, PT, PT, UP0, 0x80, 0x0 ;  /* 0x000000000000781c */ /* 0x000fda0003f2f008 */
[----:B------:R-:W-:Y:S05]  /*1aa0*/  @!P1 BRA `(.L_x_14) ;  /* 0x0000000000049947 */ /* 0x000fea0003800000 */
[----:B------:R-:W-:Y:S01]  /*1ab0*/  BPT.TRAP 0x1 ;  /* 0x000000040000795c */ /* 0x000fe20000300000 */
.L_x_14:
[----:B------:R-:W-:Y:S01]  /*1ac0*/  ULEA UR6, UR5, UR14, 0x3 ;  /* 0x0000000e05067291 */ /* 0x000fe2000f8e183f */
[----:B------:R-:W-:-:S05]  /*1ad0*/  IMAD.U32 R0, RZ, RZ, UR4 ;  /* 0x00000004ff007e24 */ /* 0x000fca000f8e00ff */
[----:B------:R-:W-:-:S04]  /*1ae0*/  SHF.L.U32 R0, R0, 0x1f, RZ ;  /* 0x0000001f00007819 */ /* 0x000fc800000006ff */
[----:B------:R0:W1:Y:S01]  /*1af0*/  SYNCS.PHASECHK.TRANS64.TRYWAIT P0, [UR6], R0 ;  /* 0x00000000ff0075a7 */ /* 0x0000620008000146 */
[----:B------:R-:W-:Y:S05]  /*1b00*/  @!P1 BRA `(.L_x_15) ;  /* 0x0000000000049947 */ /* 0x000fea0003800000 */
[----:B------:R-:W-:Y:S01]  /*1b10*/  BPT.TRAP 0x1 ;  /* 0x000000040000795c */ /* 0x000fe20000300000 */
.L_x_15:
[----:B-1----:R-:W-:Y:S05]  /*1b20*/  @P0 BRA `(.L_x_16) ;  /* 0x0000000000080947 */ /* 0x002fea0003800000 */
[----:B------:R-:W1:Y:S02]  /*1b30*/  SYNCS.PHASECHK.TRANS64.TRYWAIT P0, [UR6], R0 ;  /* 0x00000000ff0075a7 */ /* 0x000e640008000146 */
[----:B-1----:R-:W-:Y:S05]  /*1b40*/  @!P0 BRA `(.L_x_17) ;  /* 0x000000e400448947 */ /* 0x002fea0003800000 */
.L_x_16:
[----:B------:R-:W-:Y:S01]  /*1b50*/  UIADD3 UR6, UR14, 0x10100, URZ ;  /* 0x000101000e067890 */ /* 0x000fe2000fffe03f */
[----:B------:R-:W-:Y:S01]  /*1b60*/  WARPGROUP.ARRIVE ;  /* 0x00000000000079c5 */ /* 0x000fe20000000000 */
[----:B------:R-:W-:Y:S01]  /*1b70*/  ULOP3.LUT UR8, UR15, 0x10000, URZ, 0xfc, !UPT ;  /* 0x000100000f087892 */ /* 0x000fe2000f8efc3f */
[----:B------:R2:W-:Y:S01]  /*1b80*/  STL [R1+0x6c], RZ ;  /* 0x00006cff01007387 */ /* 0x0005e20000100800 */
[----:B------:R-:W-:Y:S01]  /*1b90*/  USHF.R.U32.HI UR6, URZ, 0x4, UR6 ;  /* 0x000000043f067899 */ /* 0x000fe20008011606 */
[----:B01----:R-:W-:Y:S01]  /*1ba0*/  IMAD.MOV.U32 R0, RZ, RZ, RZ ;  /* 0x000000ffff007224 */ /* 0x003fe200078e00ff */
[----:B------:R-:W-:Y:S01]  /*1bb0*/  UMOV UR9, 0x40000040 ;  /* 0x4000004000097882 */ /* 0x000fe20000000000 */
[----:B------:R-:W-:Y:S01]  /*1bc0*/  UMOV UR11, 0x40000040 ;  /* 0x40000040000b7882 */ /* 0x000fe20000000000 */
[----:B------:R-:W-:Y:S01]  /*1bd0*/  ULOP3.LUT UR6, UR6, 0x3fff, URZ, 0xc0, !UPT ;  /* 0x00003fff06067892 */ /* 0x000fe2000f8ec03f */
[----:B------:R2:W-:Y:S01]  /*1be0*/  STL [R1+0x68], RZ ;  /* 0x000068ff01007387 */ /* 0x0005e20000100800 */
[----:B------:R-:W-:-:S02]  /*1bf0*/  CS2R R2, SRZ ;  /* 0x0000000000027805 */ /* 0x000fc4000001ff00 */
[----:B------:R-:W-:Y:S01]  /*1c00*/  CS2R R4, SRZ ;  /* 0x0000000000047805 */ /* 0x000fe2000001ff00 */
[----:B------:R-:W-:Y:S01]  /*1c10*/  ULOP3.LUT UR7, UR6, 0x10000, URZ, 0xfc, !UPT ;  /* 0x0001000006077892 */ /* 0x000fe2000f8efc3f */
[----:B------:R2:W-:Y:S01]  /*1c20*/  STL [R1+0x64], RZ ;  /* 0x000064ff01007387 */ /* 0x0005e20000100800 */
[----:B------:R-:W-:Y:S01]  /*1c30*/  ULEA UR6, UR5, UR8, 0xa ;  /* 0x0000000805067291 */ /* 0x000fe2000f8e503f */
[----:B------:R-:W-:Y:S01]  /*1c40*/  CS2R R6, SRZ ;  /* 0x0000000000067805 */ /* 0x000fe2000001ff00 */
[----:B------:R-:W-:Y:S01]  /*1c50*/  ULEA UR7, UR5, UR7, 0xb ;  /* 0x0000000705077291 */ /* 0x000fe2000f8e583f */
[----:B------:R2:W-:Y:S01]  /*1c60*/  STL [R1+0x60], RZ ;  /* 0x000060ff01007387 */ /* 0x0005e20000100800 */
[----:B------:R-:W-:Y:S02]  /*1c70*/  CS2R R8, SRZ ;  /* 0x0000000000087805 */ /* 0x000fe4000001ff00 */
[----:B------:R-:W-:Y:S02]  /*1c80*/  CS2R R10, SRZ ;  /* 0x00000000000a7805 */ /* 0x000fe4000001ff00 */
[----:B------:R-:W-:Y:S01]  /*1c90*/  CS2R R12, SRZ ;  /* 0x00000000000c7805 */ /* 0x000fe2000001ff00 */
[----:B------:R-:W-:Y:S01]  /*1ca0*/  UMOV UR8, UR6 ;  /* 0x0000000600087c82 */ /* 0x000fe20008000000 */
[----:B------:R2:W-:Y:S01]  /*1cb0*/  STL [R1+0x5c], RZ ;  /* 0x00005cff01007387 */ /* 0x0005e20000100800 */
[----:B------:R-:W-:Y:S01]  /*1cc0*/  UMOV UR10, UR7 ;  /* 0x00000007000a7c82 */ /* 0x000fe20008000000 */
[----:B------:R-:W-:Y:S01]  /*1cd0*/  CS2R R14, SRZ ;  /* 0x00000000000e7805 */ /* 0x000fe2000001ff00 */
[----:B------:R-:W-:Y:S01]  /*1ce0*/  QGMMA.64x256x32.F32.E5M2.E4M3 R24, gdesc[UR8], RZ, !UPT ;  /* 0x03e00000081879f3 */ /* 0x000fe2000c7018ff */
[----:B------:R-:W-:Y:S01]  /*1cf0*/  UIADD3 UR8, UR6, 0x2, URZ ;  /* 0x0000000206087890 */ /* 0x000fe2000fffe03f */
[----:B------:R2:W-:Y:S01]  /*1d00*/  STL [R1+0x58], RZ ;  /* 0x000058ff01007387 */ /* 0x0005e20000100800 */
[----:B------:R-:W-:Y:S01]  /*1d10*/  UIADD3 UR10, UR7, 0x2, URZ ;  /* 0x00000002070a7890 */ /* 0x000fe2000fffe03f */
[----:B------:R-:W-:Y:S01]  /*1d20*/  CS2R R16, SRZ ;  /* 0x0000000000107805 */ /* 0x000fe2000001ff00 */
[----:B------:R-:W-:Y:S01]  /*1d30*/  UMOV UR9, 0x40000040 ;  /* 0x4000004000097882 */ /* 0x000fe20000000000 */
[----:B------:R-:W-:Y:S01]  /*1d40*/  UMOV UR11, 0x40000040 ;  /* 0x40000040000b7882 */ /* 0x000fe20000000000 */
        /* <DEDUP_REMOVED lines=54> */
[----:B------:R-:W-:Y:S01]  /*20b0*/  CS2R R226, SRZ ;  /* 0x0000000000e27805 */ /* 0x000fe2000001ff00 */
[----:B------:R-:W-:Y:S01]  /*20c0*/  IMAD.MOV.U32 R228, RZ, RZ, RZ ;  /* 0x000000ffffe47224 */ /* 0x000fe200078e00ff */
[----:B------:R2:W-:Y:S04]  /*20d0*/  STL [R1+0x1c], RZ ;  /* 0x00001cff01007387 */ /* 0x0005e80000100800 */
[----:B------:R2:W-:Y:S04]  /*20e0*/  STL [R1+0x18], RZ ;  /* 0x000018ff01007387 */ /* 0x0005e80000100800 */
[----:B------:R2:W-:Y:S04]  /*20f0*/  STL [R1+0x14], RZ ;  /* 0x000014ff01007387 */ /* 0x0005e80000100800 */
[----:B------:R2:W-:Y:S04]  /*2100*/  STL [R1+0x10], RZ ;  /* 0x000010ff01007387 */ /* 0x0005e80000100800 */
[----:B------:R2:W-:Y:S04]  /*2110*/  STL [R1+0xc], RZ ;  /* 0x00000cff01007387 */ /* 0x0005e80000100800 */
[----:B------:R2:W-:Y:S04]  /*2120*/  STL [R1+0x8], RZ ;  /* 0x000008ff01007387 */ /* 0x0005e80000100800 */
[----:B------:R2:W-:Y:S04]  /*2130*/  STL [R1+0x4], RZ ;  /* 0x000004ff01007387 */ /* 0x0005e80000100800 */
[----:B------:R2:W-:Y:S01]  /*2140*/  STL [R1], RZ ;  /* 0x000000ff01007387 */ /* 0x0005e20000100800 */
[----:B------:R-:W-:Y:S01]  /*2150*/  QGMMA.64x256x32.F32.E5M2.E4M3 R24, gdesc[UR8], R24 ;  /* 0x03e00000081879f3 */ /* 0x000fe20008701818 */
[----:B------:R-:W-:-:S02]  /*2160*/  UIADD3 UR8, UR6, 0x4, URZ ;  /* 0x0000000406087890 */ /* 0x000fc4000fffe03f */
[----:B------:R-:W-:Y:S01]  /*2170*/  UIADD3 UR10, UR7, 0x4, URZ ;  /* 0x00000004070a7890 */ /* 0x000fe2000fffe03f */
[----:B------:R-:W-:Y:S01]  /*2180*/  UMOV UR9, 0x40000040 ;  /* 0x4000004000097882 */ /* 0x000fe20000000000 */
[----:B------:R-:W-:-:S15]  /*2190*/  UMOV UR11, 0x40000040 ;  /* 0x40000040000b7882 */ /* 0x000fde0000000000 */
[----:B------:R-:W-:-:S08]  /*21a0*/  NOP ;  /* 0x0000000000007918 */ /* 0x000fd00000000000 */
[----:B------:R-:W-:Y:S01]  /*21b0*/  QGMMA.64x256x32.F32.E5M2.E4M3 R24, gdesc[UR8], R24 ;  /* 0x03e00000081879f3 */ /* 0x000fe20008701818 */
[----:B------:R-:W-:Y:S02]  /*21c0*/  UIADD3 UR10, UR7, 0x6, URZ ;  /* 0x00000006070a7890 */ /* 0x000fe4000fffe03f */
[----:B------:R-:W-:Y:S01]  /*21d0*/  UIADD3 UR8, UR6, 0x6, URZ ;  /* 0x0000000606087890 */ /* 0x000fe2000fffe03f */
[----:B------:R-:W-:Y:S01]  /*21e0*/  ULDC UR7, c[0x0][0x50c] ;  /* 0x0001430000077ab9 */ /* 0x000fe20000000800 */
[----:B------:R-:W-:Y:S01]  /*21f0*/  UMOV UR9, 0x40000040 ;  /* 0x4000004000097882 */ /* 0x000fe20000000000 */
[----:B------:R-:W-:Y:S01]  /*2200*/  UISETP.NE.AND UP0, UPT, UR7, 0x4, UPT ;  /* 0x000000040700788c */ /* 0x000fe2000bf05270 */
[----:B------:R-:W-:Y:S01]  /*2210*/  UMOV UR11, 0x40000040 ;  /* 0x40000040000b7882 */ /* 0x000fe20000000000 */
[----:B------:R-:W-:Y:S02]  /*2220*/  UMOV UR6, 0x4 ;  /* 0x0000000400067882 */ /* 0x000fe40000000000 */
[----:B------:R-:W-:-:S06]  /*2230*/  USEL UR7, URZ, 0x1, UP0 ;  /* 0x000000013f077887 */ /* 0x000fcc0008000000 */
[----:B------:R-:W-:-:S12]  /*2240*/  ISETP.NE.AND P0, PT, RZ, UR7, PT ;  /* 0x00000007ff007c0c */ /* 0x000fd8000bf05270 */
[----:B------:R-:W-:Y:S01]  /*2250*/  QGMMA.64x256x32.F32.E5M2.E4M3 R24, gdesc[UR8], R24, gsb0 ;  /* 0x03e00000081879f3 */ /* 0x000fe20008001818 */
[----:B--2---:R-:W-:Y:S05]  /*2260*/  @!P0 BRA `(.L_x_18) ;  /* 0x0000000800808947 */ /* 0x004fea0003800000 */
[----:B------:R-:W-:Y:S02]  /*2270*/  WARPGROUP.DEPBAR.LE gsb0, 0x0 ;  /* 0x00008000000079c5 */ /* 0x000fe40000010000 */
[----:B------:R-:W-:-:S01]  /*2280*/  FADD R227, RZ, R25 ;  /* 0x00000019ffe37221 */ /* 0x000fc20000000000 */
[----:B------:R-:W-:Y:S01]  /*2290*/  FADD R228, RZ, R24 ;  /* 0x00000018ffe47221 */ /* 0x000fe20000000000 */
[----:B------:R-:W-:-:S01]  /*22a0*/  FADD R226, RZ, R26 ;  /* 0x0000001affe27221 */ /* 0x000fc20000000000 */
[----:B------:R-:W-:Y:S01]  /*22b0*/  FADD R225, RZ, R27 ;  /* 0x0000001bffe17221 */ /* 0x000fe20000000000 */
[----:B------:R-:W-:-:S01]  /*22c0*/  FADD R224, RZ, R28 ;  /* 0x0000001cffe07221 */ /* 0x000fc20000000000 */
[----:B------:R0:W-:Y:S01]  /*22d0*/  STL [R1+0x80], R227 ;  /* 0x000080e301007387 */ /* 0x0001e20000100800 */
[----:B------:R-:W-:-:S01]  /*22e0*/  FADD R223, RZ, R29 ;  /* 0x0000001dffdf7221 */ /* 0x000fc20000000000 */
[----:B------:R-:W-:Y:S01]  /*22f0*/  FADD R222, RZ, R30 ;  /* 0x0000001effde7221 */ /* 0x000fe20000000000 */
[----:B------:R-:W-:-:S01]  /*2300*/  FADD R221, RZ, R31 ;  /* 0x0000001fffdd7221 */ /* 0x000fc20000000000 */
[----:B------:R-:W-:Y:S01]  /*2310*/  FADD R220, RZ, R32 ;  /* 0x00000020ffdc7221 */ /* 0x000fe20000000000 */
[----:B------:R-:W-:-:S01]  /*2320*/  FADD R219, RZ, R33 ;  /* 0x00000021ffdb7221 */ /* 0x000fc20000000000 */
[----:B------:R-:W-:Y:S01]  /*2330*/  FADD R218, RZ, R34 ;  /* 0x00000022ffda7221 */ /* 0x000fe20000000000 */
[----:B------:R-:W-:-:S01]  /*2340*/  FADD R217, RZ, R35 ;  /* 0x00000023ffd97221 */ /* 0x000fc20000000000 */
[----:B------:R-:W-:Y:S01]  /*2350*/  FADD R216, RZ, R36 ;  /* 0x00000024ffd87221 */ /* 0x000fe20000000000 */
[----:B------:R-:W-:-:S01]  /*2360*/  FADD R215, RZ, R37 ;  /* 0x00000025ffd77221 */ /* 0x000fc20000000000 */
[----:B0-----:R-:W-:Y:S01]  /*2370*/  FADD R227, RZ, R124 ;  /* 0x0000007cffe37221 */ /* 0x001fe20000000000 */
[----:B------:R-:W-:-:S01]  /*2380*/  FADD R214, RZ, R38 ;  /* 0x00000026ffd67221 */ /* 0x000fc20000000000 */
[----:B------:R-:W-:Y:S01]  /*2390*/  FADD R213, RZ, R39 ;  /* 0x00000027ffd57221 */ /* 0x000fe20000000000 */
[----:B------:R-:W-:-:S01]  /*23a0*/  FADD R212, RZ, R40 ;  /* 0x00000028ffd47221 */ /* 0x000fc20000000000 */
[----:B------:R-:W-:Y:S01]  /*23b0*/  FADD R211, RZ, R41 ;  /* 0x00000029ffd37221 */ /* 0x000fe20000000000 */
[----:B------:R0:W-:Y:S01]  /*23c0*/  STL [R1], R227 ;  /* 0x000000e301007387 */ /* 0x0001e20000100800 */
        /* <DEDUP_REMOVED lines=94> */
[----:B0-----:R-:W-:-:S05]  /*29b0*/  FADD R227, RZ, R131 ;  /* 0x00000083ffe37221 */ /* 0x001fca0000000000 */
[----:B------:R0:W-:Y:S02]  /*29c0*/  STL [R1+0x1c], R227 ;  /* 0x00001ce301007387 */ /* 0x0001e40000100800 */
        /* <DEDUP_REMOVED lines=39> */
[----:B------:R0:W-:Y:S04]  /*2c40*/  STL [R1+0x6c], R227 ;  /* 0x00006ce301007387 */ /* 0x0001e80000100800 */
[----:B0-----:R0:W5:Y:S01]  /*2c50*/  LDL.LU R227, [R1+0x80] ;  /* 0x0000800001e37983 */ /* 0x0011620000300800 */
[----:B------:R-:W-:-:S05]  /*2c60*/  UMOV UR6, URZ ;  /* 0x0000003f00067c82 */ /* 0x000fca0008000000 */
.L_x_18:
[----:B------:R-:W-:Y:S01]  /*2c70*/  UIADD3 UR16, UR5, 0x1, URZ ;  /* 0x0000000105107890 */ /* 0x000fe2000fffe03f */
[----:B------:R-:W-:-:S03]  /*2c80*/  UMOV UR8, 0x1 ;  /* 0x0000000100087882 */ /* 0x000fc60000000000 */
[----:B------:R-:W-:-:S04]  /*2c90*/  UISETP.NE.AND UP0, UPT, UR16, 0x4, UPT ;  /* 0x000000041000788c */ /* 0x000fc8000bf05270 */
[----:B------:R-:W-:Y:S02]  /*2ca0*/  USEL UR17, URZ, 0x1, UP0 ;  /* 0x000000013f117887 */ /* 0x000fe40008000000 */
[----:B------:R-:W-:Y:S02]  /*2cb0*/  USEL UR16, UR16, URZ, UP0 ;  /* 0x0000003f10107287 */ /* 0x000fe40008000000 */
[----:B------:R-:W-:-:S12]  /*2cc0*/  ULOP3.LUT UR17, UR4, UR17, URZ, 0x3c, !UPT ;  /* 0x0000001104117292 */ /* 0x000fd8000f8e3c3f */
.L_x_13:
[----:B------:R-:W-:-:S04]  /*2cd0*/  UISETP.LT.AND UP0, UPT, UR12, 0x1, UPT ;  /* 0x000000010c00788c */ /* 0x000fc8000bf01270 */
[----:B------:R-:W-:-:S04]  /*2ce0*/  USEL UR9, UR12, 0x1, UP0 ;  /* 0x000000010c097887 */ /* 0x000fc80008000000 */
[----:B------:R-:W-:-:S04]  /*2cf0*/  UIADD3 UR19, UR12, -UR9, URZ ;  /* 0x800000090c137290 */ /* 0x000fc8000fffe03f */
[----:B------:R-:W-:-:S06]  /*2d00*/  UISETP.GE.AND UP0, UPT, UR19, 0x1, UPT ;  /* 0x000000011300788c */ /* 0x000fcc000bf06270 */
[----:B------:R-:W-:-:S13]  /*2d10*/  PLOP3.LUT P0, PT, PT, PT, UP0, 0x80, 0x0 ;  /* 0x000000000000781c */ /* 0x000fda0003f0f008 */
[----:B------:R-:W-:Y:S05]  /*2d20*/  @!P0 BRA `(.L_x_19) ;  /* 0x0000001000b88947 */ /* 0x000fea0003800000 */
[----:B------:R-:W-:Y:S01]  /*2d30*/  UMOV UR18, UR5 ;  /* 0x0000000500127c82 */ /* 0x000fe20008000000 */
[----:B------:R-:W-:-:S05]  /*2d40*/  ULDC UR27, c[0x0][0x50c] ;  /* 0x00014300001b7ab9 */ /* 0x000fca0000000800 */
.L_x_27:
[----:B------:R-:W-:-:S06]  /*2d50*/  UISETP.NE.AND UP0, UPT, UR25, 0x3, UPT ;  /* 0x000000031900788c */ /* 0x000fcc000bf05270 */
[----:B------:R-:W-:-:S13]  /*2d60*/  PLOP3.LUT P1, PT, PT, PT, UP0, 0x80, 0x0 ;  /* 0x000000000000781c */ /* 0x000fda0003f2f008 */
[----:B-1---5:R-:W-:Y:S05]  /*2d70*/  @!P1 BRA `(.L_x_20) ;  /* 0x0000000000049947 */ /* 0x022fea0003800000 */
[----:B------:R-:W-:Y:S01]  /*2d80*/  BPT.TRAP 0x1 ;  /* 0x000000040000795c */ /* 0x000fe20000300000 */
.L_x_20:
[----:B------:R-:W1:Y:S01]  /*2d90*/  S2UR UR9, SR_CgaCtaId ;  /* 0x00000000000979c3 */ /* 0x000e620000008800 */
[----:B------:R-:W-:Y:S01]  /*2da0*/  UMOV UR14, 0x400 ;  /* 0x00000400000e7882 */ /* 0x000fe20000000000 */
[----:B------:R-:W-:-:S05]  /*2db0*/  IMAD.U32 R229, RZ, RZ, UR17 ;  /* 0x00000011ffe57e24 */ /* 0x000fca000f8e00ff */
[----:B------:R-:W-:Y:S01]  /*2dc0*/  SHF.L.U32 R229, R229, 0x1f, RZ ;  /* 0x0000001fe5e57819 */ /* 0x000fe200000006ff */
[----:B-1----:R-:W-:-:S04]  /*2dd0*/  ULEA UR14, UR9, UR14, 0x18 ;  /* 0x0000000e090e7291 */ /* 0x002fc8000f8ec03f */
[----:B------:R-:W-:-:S09]  /*2de0*/  ULEA UR9, UR16, UR14, 0x3 ;  /* 0x0000000e10097291 */ /* 0x000fd2000f8e183f */
[----:B------:R1:W2:Y:S01]  /*2df0*/  SYNCS.PHASECHK.TRANS64.TRYWAIT P0, [UR9], R229 ;  /* 0x000000e5ff0075a7 */ /* 0x0002a20008000149 */
[----:B------:R-:W-:Y:S05]  /*2e00*/  @!P1 BRA `(.L_x_21) ;  /* 0x0000000000049947 */ /* 0x000fea0003800000 */
[----:B------:R-:W-:Y:S01]  /*2e10*/  BPT.TRAP 0x1 ;  /* 0x000000040000795c */ /* 0x000fe20000300000 */
.L_x_21:
[----:B--2---:R-:W-:Y:S05]  /*2e20*/  @P0 BRA `(.L_x_22) ;  /* 0x0000000000080947 */ /* 0x004fea0003800000 */
[----:B------:R-:W2:Y:S02]  /*2e30*/  SYNCS.PHASECHK.TRANS64.TRYWAIT P0, [UR9], R229 ;  /* 0x000000e5ff0075a7 */ /* 0x000ea40008000149 */
[----:B--2---:R-:W-:Y:S05]  /*2e40*/  @!P0 BRA `(.L_x_23) ;  /* 0x000000d0009c8947 */ /* 0x004fea0003800000 */
.L_x_22:
[----:B------:R-:W-:Y:S01]  /*2e50*/  UIADD3 UR9, UR14, 0x10100, URZ ;  /* 0x000101000e097890 */ /* 0x000fe2000fffe03f */
[----:B------:R-:W-:Y:S01]  /*2e60*/  WARPGROUP.ARRIVE ;  /* 0x00000000000079c5 */ /* 0x000fe20000000000 */
[----:B------:R-:W-:Y:S02]  /*2e70*/  UISETP.NE.AND UP0, UPT, UR7, URZ, UPT ;  /* 0x0000003f0700728c */ /* 0x000fe4000bf05270 */
[----:B------:R-:W-:Y:S02]  /*2e80*/  USHF.R.U32.HI UR9, URZ, 0x4, UR9 ;  /* 0x000000043f097899 */ /* 0x000fe40008011609 */
[----:B------:R-:W-:Y:S02]  /*2e90*/  USEL UR8, UR8, URZ, !UP0 ;  /* 0x0000003f08087287 */ /* 0x000fe4000c000000 */
[----:B------:R-:W-:Y:S02]  /*2ea0*/  ULOP3.LUT UR9, UR9, 0x3fff, URZ, 0xc0, !UPT ;  /* 0x00003fff09097892 */ /* 0x000fe4000f8ec03f */
[----:B------:R-:W-:-:S02]  /*2eb0*/  ULOP3.LUT UR7, UR15, 0x10000, URZ, 0xfc, !UPT ;  /* 0x000100000f077892 */ /* 0x000fc4000f8efc3f */
[----:B------:R-:W-:Y:S02]  /*2ec0*/  ULOP3.LUT UR9, UR9, 0x10000, URZ, 0xfc, !UPT ;  /* 0x0001000009097892 */ /* 0x000fe4000f8efc3f */
[----:B------:R-:W-:Y:S02]  /*2ed0*/  UISETP.NE.U32.AND UP0, UPT, UR8, URZ, UPT ;  /* 0x0000003f0800728c */ /* 0x000fe4000bf05070 */
[----:B------:R-:W-:Y:S02]  /*2ee0*/  ULEA UR7, UR16, UR7, 0xa ;  /* 0x0000000710077291 */ /* 0x000fe4000f8e503f */
[----:B------:R-:W-:Y:S01]  /*2ef0*/  ULEA UR26, UR16, UR9, 0xb ;  /* 0x00000009101a7291 */ /* 0x000fe2000f8e583f */
[----:B------:R-:W-:Y:S02]  /*2f00*/  UMOV UR11, 0x40000040 ;  /* 0x40000040000b7882 */ /* 0x000fe40000000000 */
[----:B------:R-:W-:Y:S01]  /*2f10*/  UMOV UR9, 0x40000040 ;  /* 0x4000004000097882 */ /* 0x000fe20000000000 */
[----:B------:R-:W-:Y:S01]  /*2f20*/  UIADD3 UR6, UR6, 0x4, URZ ;  /* 0x0000000406067890 */ /* 0x000fe2000fffe03f */
[----:B------:R-:W-:-:S02]  /*2f30*/  UMOV UR8, UR7 ;  /* 0x0000000700087c82 */ /* 0x000fc40008000000 */
[----:B------:R-:W-:Y:S02]  /*2f40*/  UMOV UR10, UR26 ;  /* 0x0000001a000a7c82 */ /* 0x000fe40008000000 */
[----:B------:R-:W-:Y:S01]  /*2f50*/  QGMMA.64x256x32.F32.E5M2.E4M3 R24, gdesc[UR8], R24, UP0 ;  /* 0x03e00000081879f3 */ /* 0x000fe2000bf01818 */
[----:B------:R-:W-:Y:S02]  /*2f60*/  UIADD3 UR8, UR7, 0x2, URZ ;  /* 0x0000000207087890 */ /* 0x000fe4000fffe03f */
[----:B------:R-:W-:Y:S01]  /*2f70*/  UIADD3 UR10, UR26, 0x2, URZ ;  /* 0x000000021a0a7890 */ /* 0x000fe2000fffe03f */
[----:B------:R-:W-:Y:S01]  /*2f80*/  UMOV UR9, 0x40000040 ;  /* 0x4000004000097882 */ /* 0x000fe20000000000 */
[----:B------:R-:W-:Y:S01]  /*2f90*/  UMOV UR11, 0x40000040 ;  /* 0x40000040000b7882 */ /* 0x000fe20000000000 */
[----:B------:R-:W-:-:S15]  /*2fa0*/  UISETP.NE.AND UP0, UPT, UR6, UR27, UPT ;  /* 0x0000001b0600728c */ /* 0x000fde000bf05270 */
[----:B------:R-:W-:-:S07]  /*2fb0*/  NOP ;  /* 0x0000000000007918 */ /* 0x000fce0000000000 */
[----:B------:R-:W-:Y:S01]  /*2fc0*/  QGMMA.64x256x32.F32.E5M2.E4M3 R24, gdesc[UR8], R24 ;  /* 0x03e00000081879f3 */ /* 0x000fe20008701818 */
[----:B------:R-:W-:Y:S02]  /*2fd0*/  UIADD3 UR8, UR7, 0x4, URZ ;  /* 0x0000000407087890 */ /* 0x000fe4000fffe03f */
[----:B------:R-:W-:Y:S01]  /*2fe0*/  UIADD3 UR10, UR26, 0x4, URZ ;  /* 0x000000041a0a7890 */ /* 0x000fe2000fffe03f */
[----:B------:R-:W-:Y:S01]  /*2ff0*/  UMOV UR9, 0x40000040 ;  /* 0x4000004000097882 */ /* 0x000fe20000000000 */
[----:B------:R-:W-:-:S15]  /*3000*/  UMOV UR11, 0x40000040 ;  /* 0x40000040000b7882 */ /* 0x000fde0000000000 */
[----:B------:R-:W-:-:S08]  /*3010*/  NOP ;  /* 0x0000000000007918 */ /* 0x000fd00000000000 */
[----:B------:R-:W-:Y:S01]  /*3020*/  QGMMA.64x256x32.F32.E5M2.E4M3 R24, gdesc[UR8], R24 ;  /* 0x03e00000081879f3 */ /* 0x000fe20008701818 */
[----:B------:R-:W-:Y:S02]  /*3030*/  UIADD3 UR8, UR7, 0x6, URZ ;  /* 0x0000000607087890 */ /* 0x000fe4000fffe03f */
[----:B------:R-:W-:Y:S01]  /*3040*/  UIADD3 UR10, UR26, 0x6, URZ ;  /* 0x000000061a0a7890 */ /* 0x000fe2000fffe03f */
[----:B------:R-:W-:Y:S01]  /*3050*/  UMOV UR9, 0x40000040 ;  /* 0x4000004000097882 */ /* 0x000fe20000000000 */
[----:B------:R-:W-:Y:S01]  /*3060*/  UMOV UR11, 0x40000040 ;  /* 0x40000040000b7882 */ /* 0x000fe20000000000 */
[----:B------:R-:W-:-:S06]  /*3070*/  USEL UR7, URZ, 0x1, UP0 ;  /* 0x000000013f077887 */ /* 0x000fcc0008000000 */
[----:B------:R-:W-:-:S15]  /*3080*/  ISETP.NE.AND P0, PT, RZ, UR7, PT ;  /* 0x00000007ff007c0c */ /* 0x000fde000bf05270 */
[----:B------:R-:W-:-:S01]  /*3090*/  NOP ;  /* 0x0000000000007918 */ /* 0x000fc20000000000 */
[----:B------:R-:W-:Y:S03]  /*30a0*/  QGMMA.64x256x32.F32.E5M2.E4M3 R24, gdesc[UR8], R24, gsb0 ;  /* 0x03e00000081879f3 */ /* 0x000fe60008001818 */
[----:B------:R-:W-:Y:S02]  /*30b0*/  WARPGROUP.DEPBAR.LE gsb0, 0x1 ;  /* 0x00008000000079c5 */ /* 0x000fe40000010100 */
[----:B------:R-:W-:Y:S05]  /*30c0*/  @!P0 BRA `(.L_x_24) ;  /* 0x0000000c00708947 */ /* 0x000fea0003800000 */
[----:B------:R-:W-:Y:S02]  /*30d0*/  WARPGROUP.DEPBAR.LE gsb0, 0x0 ;  /* 0x00008000000079c5 */ /* 0x000fe40000010000 */
[----:B-----5:R-:W-:-:S01]  /*30e0*/  FADD R227, R25, R227 ;  /* 0x000000e319e37221 */ /* 0x020fc20000000000 */
[----:B------:R-:W-:Y:S01]  /*30f0*/  FADD R226, R26, R226 ;  /* 0x000000e21ae27221 */ /* 0x000fe20000000000 */
[----:B------:R-:W-:-:S01]  /*3100*/  FADD R225, R27, R225 ;  /* 0x000000e11be17221 */ /* 0x000fc20000000000 */
[----:B------:R-:W-:Y:S01]  /*3110*/  FADD R224, R28, R224 ;  /* 0x000000e01ce07221 */ /* 0x000fe20000000000 */
[----:B------:R-:W-:-:S01]  /*3120*/  FADD R223, R29, R223 ;  /* 0x000000df1ddf7221 */ /* 0x000fc20000000000 */
[----:B------:R2:W-:Y:S01]  /*3130*/  STL [R1+0x80], R227 ;  /* 0x000080e301007387 */ /* 0x0005e20000100800 */
[----:B------:R-:W-:-:S01]  /*3140*/  FADD R222, R30, R222 ;  /* 0x000000de1ede7221 */ /* 0x000fc20000000000 */
[----:B------:R-:W-:Y:S01]  /*3150*/  FADD R221, R31, R221 ;  /* 0x000000dd1fdd7221 */ /* 0x000fe20000000000 */
[----:B------:R-:W-:-:S01]  /*3160*/  FADD R220, R32, R220 ;  /* 0x000000dc20dc7221 */ /* 0x000fc20000000000 */
[----:B------:R-:W-:Y:S01]  /*3170*/  FADD R219, R33, R219 ;  /* 0x000000db21db7221 */ /* 0x000fe20000000000 */
[----:B------:R-:W-:-:S01]  /*3180*/  FADD R218, R34, R218 ;  /* 0x000000da22da7221 */ /* 0x000fc20000000000 */
[----:B------:R-:W-:Y:S01]  /*3190*/  FADD R217, R35, R217 ;  /* 0x000000d923d97221 */ /* 0x000fe20000000000 */
[----:B------:R-:W-:-:S01]  /*31a0*/  FADD R216, R36, R216 ;  /* 0x000000d824d87221 */ /* 0x000fc20000000000 */
[----:B------:R-:W-:Y:S01]  /*31b0*/  FADD R215, R37, R215 ;  /* 0x000000d725d77221 */ /* 0x000fe20000000000 */
[----:B------:R-:W-:-:S01]  /*31c0*/  FADD R214, R38, R214 ;  /* 0x000000d626d67221 */ /* 0x000fc20000000000 */
[----:B--2---:R-:W2:Y:S01]  /*31d0*/  LDL.LU R227, [R1+0x28] ;  /* 0x0000280001e37983 */ /* 0x004ea20000300800 */
[----:B------:R-:W-:-:S01]  /*31e0*/  FADD R213, R39, R213 ;  /* 0x000000d527d57221 */ /* 0x000fc20000000000 */
[----:B------:R-:W-:Y:S01]  /*31f0*/  FADD R212, R40, R212 ;  /* 0x000000d428d47221 */ /* 0x000fe20000000000 */
[----:B------:R-:W-:-:S01]  /*3200*/  FADD R211, R41, R211 ;  /* 0x000000d329d37221 */ /* 0x000fc20000000000 */
[----:B------:R3:W-:Y:S01]  /*3210*/  STL [R1+0x84], R226 ;  /* 0x000084e201007387 */ /* 0x0007e20000100800 */
[----:B------:R-:W-:-:S03]  /*3220*/  FADD R228, R24, R228 ;  /* 0x000000e418e47221 */ /* 0x000fc60000000000 */
[----:B---3--:R-:W3:Y:S04]  /*3230*/  LDL.LU R226, [R1+0x24] ;  /* 0x0000240001e27983 */ /* 0x008ee80000300800 */
[----:B------:R4:W-:Y:S04]  /*3240*/  STL [R1+0x88], R225 ;  /* 0x000088e101007387 */ /* 0x0009e80000100800 */
[----:B----4-:R-:W4:Y:S04]  /*3250*/  LDL.LU R225, [R1+0x20] ;  /* 0x0000200001e17983 */ /* 0x010f280000300800 */
[----:B------:R0:W-:Y:S04]  /*3260*/  STL [R1+0x8c], R224 ;  /* 0x00008ce001007387 */ /* 0x0001e80000100800 */
[----:B0-----:R-:W4:Y:S04]  /*3270*/  LDL.LU R224, [R1+0x1c] ;  /* 0x00001c0001e07983 */ /* 0x001f280000300800 */
        /* <DEDUP_REMOVED lines=13> */
[----:B0-----:R-:W4:Y:S04]  /*3350*/  LDL.LU R217, [R1] ;  /* 0x0000000001d97983 */ /* 0x001f280000300800 */
[----:B------:R-:W-:Y:S04]  /*3360*/  STL [R1+0xac], R216 ;  /* 0x0000acd801007387 */ /* 0x000fe80000100800 */
[----:B------:R-:W-:Y:S04]  /*3370*/  STL [R1+0xb0], R215 ;  /* 0x0000b0d701007387 */ /* 0x000fe80000100800 */
[----:B------:R-:W-:Y:S04]  /*3380*/  STL [R1+0xb4], R214 ;  /* 0x0000b4d601007387 */ /* 0x000fe80000100800 */
[----:B------:R-:W-:Y:S04]  /*3390*/  STL [R1+0xb8], R213 ;  /* 0x0000b8d501007387 */ /* 0x000fe80000100800 */
[----:B------:R-:W-:Y:S04]  /*33a0*/  STL [R1+0xbc], R212 ;  /* 0x0000bcd401007387 */ /* 0x000fe80000100800 */
[----:B------:R0:W-:Y:S01]  /*33b0*/  STL [R1+0xc0], R211 ;  /* 0x0000c0d301007387 */ /* 0x0001e20000100800 */
[----:B--2---:R-:W-:-:S01]  /*33c0*/  FADD R227, R134, R227 ;  /* 0x000000e386e37221 */ /* 0x004fc20000000000 */
[----:B---3--:R-:W-:Y:S01]  /*33d0*/  FADD R226, R133, R226 ;  /* 0x000000e285e27221 */ /* 0x008fe20000000000 */
[----:B----4-:R-:W-:-:S01]  /*33e0*/  FADD R225, R132, R225 ;  /* 0x000000e184e17221 */ /* 0x010fc20000000000 */
[----:B------:R-:W-:Y:S01]  /*33f0*/  FADD R224, R131, R224 ;  /* 0x000000e083e07221 */ /* 0x000fe20000000000 */
[----:B------:R-:W-:-:S01]  /*3400*/  FADD R223, R130, R223 ;  /* 0x000000df82df7221 */ /* 0x000fc20000000000 */
[----:B------:R-:W-:Y:S01]  /*3410*/  FADD R222, R129, R222 ;  /* 0x000000de81de7221 */ /* 0x000fe20000000000 */
[----:B------:R-:W-:-:S01]  /*3420*/  FADD R221, R128, R221 ;  /* 0x000000dd80dd7221 */ /* 0x000fc20000000000 */
[----:B------:R-:W-:Y:S01]  /*3430*/  FADD R220, R127, R220 ;  /* 0x000000dc7fdc7221 */ /* 0x000fe20000000000 */
[----:B------:R-:W-:-:S01]  /*3440*/  FADD R219, R126, R219 ;  /* 0x000000db7edb7221 */ /* 0x000fc20000000000 */
[----:B------:R-:W-:Y:S01]  /*3450*/  FADD R218, R125, R218 ;  /* 0x000000da7dda7221 */ /* 0x000fe20000000000 */
[----:B------:R-:W-:-:S05]  /*3460*/  FADD R217, R124, R217 ;  /* 0x000000d97cd97221 */ /* 0x000fca0000000000 */
[----:B------:R2:W-:Y:S04]  /*3470*/  STL [R1], R217 ;  /* 0x000000d901007387 */ /* 0x0005e80000100800 */
[----:B------:R3:W-:Y:S04]  /*3480*/  STL [R1+0x4], R218 ;  /* 0x000004da01007387 */ /* 0x0007e80000100800 */
[----:B------:R4:W-:Y:S04]  /*3490*/  STL [R1+0x8], R219 ;  /* 0x000008db01007387 */ /* 0x0009e80000100800 */
[----:B------:R1:W-:Y:S04]  /*34a0*/  STL [R1+0xc], R220 ;  /* 0x00000cdc01007387 */ /* 0x0003e80000100800 */
[----:B------:R1:W-:Y:S04]  /*34b0*/  STL [R1+0x10], R221 ;  /* 0x000010dd01007387 */ /* 0x0003e80000100800 */
[----:B------:R1:W-:Y:S04]  /*34c0*/  STL [R1+0x14], R222 ;  /* 0x000014de01007387 */ /* 0x0003e80000100800 */
[----:B------:R1:W-:Y:S04]  /*34d0*/  STL [R1+0x18], R223 ;  /* 0x000018df01007387 */ /* 0x0003e80000100800 */
[----:B------:R1:W-:Y:S04]  /*34e0*/  STL [R1+0x1c], R224 ;  /* 0x00001ce001007387 */ /* 0x0003e80000100800 */
[----:B0-----:R-:W4:Y:S04]  /*34f0*/  LDL.LU R211, [R1+0x2c] ;  /* 0x00002c0001d37983 */ /* 0x001f280000300800 */
[----:B------:R0:W-:Y:S04]  /*3500*/  STL [R1+0x20], R225 ;  /* 0x000020e101007387 */ /* 0x0001e80000100800 */
[----:B------:R-:W4:Y:S04]  /*3510*/  LDL.LU R212, [R1+0x30] ;  /* 0x0000300001d47983 */ /* 0x000f280000300800 */
[----:B------:R0:W-:Y:S04]  /*3520*/  STL [R1+0x24], R226 ;  /* 0x000024e201007387 */ /* 0x0001e80000100800 */
[----:B------:R-:W4:Y:S04]  /*3530*/  LDL.LU R213, [R1+0x34] ;  /* 0x0000340001d57983 */ /* 0x000f280000300800 */
[----:B------:R0:W-:Y:S04]  /*3540*/  STL [R1+0x28], R227 ;  /* 0x000028e301007387 */ /* 0x0001e80000100800 */
[----:B------:R-:W4:Y:S04]  /*3550*/  LDL.LU R214, [R1+0x38] ;  /* 0x0000380001d67983 */ /* 0x000f280000300800 */
[----:B------:R-:W4:Y:S04]  /*3560*/  LDL.LU R215, [R1+0x3c] ;  /* 0x00003c0001d77983 */ /* 0x000f280000300800 */
[----:B------:R-:W4:Y:S04]  /*3570*/  LDL.LU R216, [R1+0x40] ;  /* 0x0000400001d87983 */ /* 0x000f280000300800 */
[----:B--2---:R-:W2:Y:S04]  /*3580*/  LDL.LU R217, [R1+0x44] ;  /* 0x0000440001d97983 */ /* 0x004ea80000300800 */
[----:B---3--:R-:W3:Y:S04]  /*3590*/  LDL.LU R218, [R1+0x48] ;  /* 0x0000480001da7983 */ /* 0x008ee80000300800 */
[----:B----4-:R-:W4:Y:S04]  /*35a0*/  LDL.LU R219, [R1+0x4c] ;  /* 0x00004c0001db7983 */ /* 0x010f280000300800 */
[----:B-1----:R-:W4:Y:S04]  /*35b0*/  LDL.LU R220, [R1+0x50] ;  /* 0x0000500001dc7983 */ /* 0x002f280000300800 */
[----:B------:R-:W4:Y:S04]  /*35c0*/  LDL.LU R221, [R1+0x54] ;  /* 0x0000540001dd7983 */ /* 0x000f280000300800 */
[----:B------:R-:W4:Y:S04]  /*35d0*/  LDL.LU R222, [R1+0x58] ;  /* 0x0000580001de7983 */ /* 0x000f280000300800 */
[----:B------:R-:W4:Y:S04]  /*35e0*/  LDL.LU R223, [R1+0x5c] ;  /* 0x00005c0001df7983 */ /* 0x000f280000300800 */
[----:B------:R-:W4:Y:S04]  /*35f0*/  LDL.LU R224, [R1+0x60] ;  /* 0x0000600001e07983 */ /* 0x000f280000300800 */
[----:B0-----:R-:W4:Y:S04]  /*3600*/  LDL.LU R225, [R1+0x64] ;  /* 0x0000640001e17983 */ /* 0x001f280000300800 */
[----:B------:R-:W4:Y:S04]  /*3610*/  LDL.LU R226, [R1+0x68] ;  /* 0x0000680001e27983 */ /* 0x000f280000300800 */
[----:B------:R-:W4:Y:S01]  /*3620*/  LDL.LU R227, [R1+0x6c] ;  /* 0x00006c0001e37983 */ /* 0x000f220000300800 */
[----:B------:R-:W-:-:S05]  /*3630*/  FADD R211, R135, R211 ;  /* 0x000000d387d37221 */ /* 0x000fca0000000000 */
[----:B------:R0:W-:Y:S01]  /*3640*/  STL [R1+0x2c], R211 ;  /* 0x00002cd301007387 */ /* 0x0001e20000100800 */
[----:B------:R-:W-:-:S03]  /*3650*/  FADD R212, R136, R212 ;  /* 0x000000d488d47221 */ /* 0x000fc60000000000 */
[----:B0-----:R0:W5:Y:S01]  /*3660*/  LDL.LU R211, [R1+0xc0] ;  /* 0x0000c00001d37983 */ /* 0x0011620000300800 */
[----:B------:R-:W-:-:S03]  /*3670*/  FADD R213, R137, R213 ;  /* 0x000000d589d57221 */ /* 0x000fc60000000000 */
[----:B------:R1:W-:Y:S01]  /*3680*/  STL [R1+0x30], R212 ;  /* 0x000030d401007387 */ /* 0x0003e20000100800 */
[----:B------:R-:W-:-:S01]  /*3690*/  FADD R214, R138, R214 ;  /* 0x000000d68ad67221 */ /* 0x000fc20000000000 */
[----:B------:R-:W-:Y:S02]  /*36a0*/  FADD R215, R139, R215 ;  /* 0x000000d78bd77221 */ /* 0x000fe40000000000 */
[----:B-1----:R0:W5:Y:S01]  /*36b0*/  LDL.LU R212, [R1+0xbc] ;  /* 0x0000bc0001d47983 */ /* 0x0021620000300800 */
[----:B------:R-:W-:-:S03]  /*36c0*/  FADD R216, R140, R216 ;  /* 0x000000d88cd87221 */ /* 0x000fc60000000000 */
[----:B------:R1:W-:Y:S01]  /*36d0*/  STL [R1+0x34], R213 ;  /* 0x000034d501007387 */ /* 0x0003e20000100800 */
[----:B--2---:R-:W-:-:S03]  /*36e0*/  FADD R217, R141, R217 ;  /* 0x000000d98dd97221 */ /* 0x004fc60000000000 */
[----:B-1----:R0:W5:Y:S01]  /*36f0*/  LDL.LU R213, [R1+0xb8] ;  /* 0x0000b80001d57983 */ /* 0x0021620000300800 */
[----:B---3--:R-:W-:-:S03]  /*3700*/  FADD R218, R142, R218 ;  /* 0x000000da8eda7221 */ /* 0x008fc60000000000 */
[----:B------:R1:W-:Y:S01]  /*3710*/  STL [R1+0x38], R214 ;  /* 0x000038d601007387 */ /* 0x0003e20000100800 */
[----:B----4-:R-:W-:-:S01]  /*3720*/  FADD R219, R143, R219 ;  /* 0x000000db8fdb7221 */ /* 0x010fc20000000000 */
[----:B------:R-:W-:Y:S02]  /*3730*/  FADD R220, R144, R220 ;  /* 0x000000dc90dc7221 */ /* 0x000fe40000000000 */
[----:B-1----:R0:W5:Y:S04]  /*3740*/  LDL.LU R214, [R1+0xb4] ;  /* 0x0000b40001d67983 */ /* 0x0021680000300800 */
[----:B------:R1:W-:Y:S01]  /*3750*/  STL [R1+0x3c], R215 ;  /* 0x00003cd701007387 */ /* 0x0003e20000100800 */
[----:B------:R-:W-:-:S01]  /*3760*/  FADD R221, R145, R221 ;  /* 0x000000dd91dd7221 */ /* 0x000fc20000000000 */
[----:B------:R-:W-:-:S02]  /*3770*/  FADD R222, R146, R222 ;  /* 0x000000de92de7221 */ /* 0x000fc40000000000 */
[----:B-1----:R0:W5:Y:S04]  /*3780*/  LDL.LU R215, [R1+0xb0] ;  /* 0x0000b00001d77983 */ /* 0x0021680000300800 */
[----:B------:R1:W-:Y:S01]  /*3790*/  STL [R1+0x40], R216 ;  /* 0x000040d801007387 */ /* 0x0003e20000100800 */
[----:B------:R-:W-:-:S03]  /*37a0*/  FADD R223, R147, R223 ;  /* 0x000000df93df7221 */ /* 0x000fc60000000000 */
        /* <DEDUP_REMOVED lines=13> */
[----:B------:R1:W-:Y:S04]  /*3880*/  STL [R1+0x54], R221 ;  /* 0x000054dd01007387 */ /* 0x0003e80000100800 */
        /* <DEDUP_REMOVED lines=12> */
[----:B-1----:R0:W5:Y:S01]  /*3950*/  LDL.LU R227, [R1+0x80] ;  /* 0x0000800001e37983 */ /* 0x0021620000300800 */
        /* <DEDUP_REMOVED lines=82> */
[----:B0-----:R-:W-:-:S06]  /*3e80*/  UMOV UR6, URZ ;  /* 0x0000003f00067c82 */ /* 0x001fcc0008000000 */
.L_x_24:
[----:B------:R-:W-:Y:S05]  /*3e90*/  @!P1 BRA `(.L_x_25) ;  /* 0x0000000000049947 */ /* 0x000fea0003800000 */
[----:B------:R-:W-:Y:S01]  /*3ea0*/  BPT.TRAP 0x1 ;  /* 0x000000040000795c */ /* 0x000fe20000300000 */
.L_x_25:
[----:B------:R-:W-:Y:S02]  /*3eb0*/  UISETP.GT.U32.AND UP0, UPT, UR13, 0x1, UPT ;  /* 0x000000010d00788c */ /* 0x000fe4000bf04070 */
[----:B------:R-:W-:-:S04]  /*3ec0*/  ULEA UR8, UR18, UR14, 0x3 ;  /* 0x0000000e12087291 */ /* 0x000fc8000f8e183f */
[----:B------:R-:W-:Y:S01]  /*3ed0*/  UIADD3 UR8, UR8, 0x20, URZ ;  /* 0x0000002008087890 */ /* 0x000fe2000fffe03f */
[----:B------:R-:W-:-:S03]  /*3ee0*/  PLOP3.LUT P0, PT, PT, PT, UP0, 0x80, 0x0 ;  /* 0x000000000000781c */ /* 0x000fc60003f0f008 */
[----:B------:R-:W-:-:S09]  /*3ef0*/  UPRMT UR8, URZ, 0x654, UR8 ;  /* 0x000006543f087896 */ /* 0x000fd20008000008 */
[----:B------:R-:W-:Y:S01]  /*3f00*/  SYNCS.ARRIVE.TRANS64.RED.A1T0 RZ, [UR8], RZ ;  /* 0x000000ffffff79a7 */ /* 0x000fe20008100408 */
[----:B------:R-:W-:Y:S05]  /*3f10*/  @P0 BRA `(.L_x_26) ;  /* 0x0000000000040947 */ /* 0x000fea0003800000 */
[----:B------:R-:W-:Y:S01]  /*3f20*/  BPT.TRAP 0x1 ;  /* 0x000000040000795c */ /* 0x000fe20000300000 */
.L_x_26:
[----:B------:R-:W-:Y:S02]  /*3f30*/  UISETP.GT.AND UP2, UPT, UR19, 0x1, UPT ;  /* 0x000000011300788c */ /* 0x000fe4000bf44270 */
[----:B------:R-:W-:Y:S02]  /*3f40*/  UIADD3 UR16, UR16, 0x1, URZ ;  /* 0x0000000110107890 */ /* 0x000fe4000fffe03f */
[----:B------:R-:W-:Y:S02]  /*3f50*/  UIADD3 UR18, UR18, 0x1, URZ ;  /* 0x0000000112127890 */ /* 0x000fe4000fffe03f */
[----:B------:R-:W-:Y:S01]  /*3f60*/  PLOP3.LUT P0, PT, PT, PT, UP2, 0x80, 0x0 ;  /* 0x000000000000781c */ /* 0x000fe20003f0f028 */
[----:B------:R-:W-:Y:S02]  /*3f70*/  UISETP.NE.AND UP0, UPT, UR16, 0x4, UPT ;  /* 0x000000041000788c */ /* 0x000fe4000bf05270 */
[----:B------:R-:W-:Y:S02]  /*3f80*/  UIADD3 UR9, UR19, -0x1, URZ ;  /* 0xffffffff13097890 */ /* 0x000fe4000fffe03f */
[----:B------:R-:W-:-:S02]  /*3f90*/  USEL UR8, URZ, 0x1, UP0 ;  /* 0x000000013f087887 */ /* 0x000fc40008000000 */
[----:B------:R-:W-:Y:S02]  /*3fa0*/  UISETP.NE.AND UP1, UPT, UR18, 0x4, UPT ;  /* 0x000000041200788c */ /* 0x000fe4000bf25270 */
[----:B------:R-:W-:Y:S02]  /*3fb0*/  ULOP3.LUT UR17, UR17, UR8, URZ, 0x3c, !UPT ;  /* 0x0000000811117292 */ /* 0x000fe4000f8e3c3f */
[----:B------:R-:W-:Y:S02]  /*3fc0*/  USEL UR16, UR16, URZ, UP0 ;  /* 0x0000003f10107287 */ /* 0x000fe40008000000 */
[----:B------:R-:W-:Y:S01]  /*3fd0*/  USEL UR18, UR18, URZ, UP1 ;  /* 0x0000003f12127287 */ /* 0x000fe20008800000 */
[----:B------:R-:W-:Y:S01]  /*3fe0*/  UMOV UR8, 0x1 ;  /* 0x0000000100087882 */ /* 0x000fe20000000000 */
[----:B------:R-:W-:Y:S01]  /*3ff0*/  UMOV UR19, UR9 ;  /* 0x0000000900137c82 */ /* 0x000fe20008000000 */
[----:B------:R-:W-:Y:S09]  /*4000*/  @P0 BRA `(.L_x_27) ;  /* 0xffffffec00500947 */ /* 0x000ff2000383ffff */
.L_x_19:
[----:B------:R-:W-:-:S04]  /*4010*/  UISETP.NE.AND UP0, UPT, UR6, URZ, UPT ;  /* 0x0000003f0600728c */ /* 0x000fc8000bf05270 */
[----:B------:R-:W-:-:S06]  /*4020*/  USEL UR6, URZ, 0x1, !UP0 ;  /* 0x000000013f067887 */ /* 0x000fcc000c000000 */
[----:B------:R-:W-:-:S13]  /*4030*/  ISETP.NE.AND P0, PT, RZ, UR6, PT ;  /* 0x00000006ff007c0c */ /* 0x000fda000bf05270 */
[----:B------:R-:W-:Y:S05]  /*4040*/  @!P0 BRA `(.L_x_28) ;  /* 0x0000000c00c48947 */ /* 0x000fea0003800000 */
[----:B------:R-:W-:Y:S02]  /*4050*/  WARPGROUP.DEPBAR.LE gsb0, 0x0 ;  /* 0x00008000000079c5 */ /* 0x000fe40000010000 */
[----:B-----5:R-:W-:Y:S01]  /*4060*/  FADD R227, R25, R227 ;  /* 0x000000e319e37221 */ /* 0x020fe20000000000 */
[----:B------:R-:W-:-:S04]  /*4070*/  FADD R228, R24, R228 ;  /* 0x000000e418e47221 */ /* 0x000fc80000000000 */
[----:B------:R2:W-:Y:S04]  /*4080*/  STL [R1+0x80], R227 ;  /* 0x000080e301007387 */ /* 0x0005e80000100800 */
[----:B--2---:R-:W2:Y:S04]  /*4090*/  LDL.LU R227, [R1+0x6c] ;  /* 0x00006c0001e37983 */ /* 0x004ea80000300800 */
[----:B--2---:R2:W-:Y:S04]  /*40a0*/  STL [R1+0x84], R227 ;  /* 0x000084e301007387 */ /* 0x0045e80000100800 */
        /* <DEDUP_REMOVED lines=52> */
[----:B--2---:R-:W2:Y:S01]  /*43f0*/  LDL.LU R227, [R1] ;  /* 0x0000000001e37983 */ /* 0x004ea20000300800 */
[----:B------:R-:W-:Y:S01]  /*4400*/  FADD R226, R26, R226 ;  /* 0x000000e21ae27221 */ /* 0x000fe20000000000 */
        /* <DEDUP_REMOVED lines=97> */
[----:B--2---:R-:W-:-:S05]  /*4a20*/  FADD R227, R124, R227 ;  /* 0x000000e37ce37221 */ /* 0x004fca0000000000 */
[----:B------:R2:W-:Y:S04]  /*4a30*/  STL [R1], R227 ;  /* 0x000000e301007387 */ /* 0x0005e80000100800 */
[----:B--2---:R-:W2:Y:S02]  /*4a40*/  LDL.LU R227, [R1+0xec] ;  /* 0x0000ec0001e37983 */ /* 0x004ea40000300800 */
[----:B--2---:R-:W-:-:S05]  /*4a50*/  FADD R227, R125, R227 ;  /* 0x000000e37de37221 */ /* 0x004fca0000000000 */
[----:B------:R2:W-:Y:S04]  /*4a60*/  STL [R1+0x4], R227 ;  /* 0x000004e301007387 */ /* 0x0005e80000100800 */
        /* <DEDUP_REMOVED lines=78> */
[----:B--2---:R2:W5:Y:S02]  /*4f50*/  LDL.LU R227, [R1+0x80] ;  /* 0x0000800001e37983 */ /* 0x0045640000300800 */
.L_x_28:
[----:B------:R-:W-:Y:S02]  /*4f60*/  WARPGROUP.DEPBAR.LE gsb0, 0x0 ;  /* 0x00008000000079c5 */ /* 0x000fe40000010000 */
[----:B------:R-:W3:Y:S02]  /*4f70*/  LDC R24, c[0x0][0x28c] ;  /* 0x0000a300ff187b82 */ /* 0x000ee40000000800 */
[----:B---3--:R-:W-:-:S13]  /*4f80*/  ISETP.GE.AND P0, PT, R24, 0x1, PT ;  /* 0x000000011800780c */ /* 0x008fda0003f06270 */
[----:B------:R-:W-:Y:S05]  /*4f90*/  @!P0 BRA `(.L_x_29) ;  /* 0x0000000000408947 */ /* 0x000fea0003800000 */
[----:B------:R-:W-:-:S06]  /*4fa0*/  UISETP.NE.AND UP0, UPT, UR25, 0x3, UPT ;  /* 0x000000031900788c */ /* 0x000fcc000bf05270 */
[----:B------:R-:W-:-:S13]  /*4fb0*/  PLOP3.LUT P0, PT, PT, PT, UP0, 0x80, 0x0 ;  /* 0x000000000000781c */ /* 0x000fda0003f0f008 */
[----:B------:R-:W-:Y:S05]  /*4fc0*/  @!P0 BRA `(.L_x_30) ;  /* 0x0000000000048947 */ /* 0x000fea0003800000 */
[----:B------:R-:W-:Y:S01]  /*4fd0*/  BPT.TRAP 0x1 ;  /* 0x000000040000795c */ /* 0x000fe20000300000 */
.L_x_30:
[----:B------:R-:W-:-:S04]  /*4fe0*/  UISETP.LT.AND UP0, UPT, UR12, 0x1, UPT ;  /* 0x000000010c00788c */ /* 0x000fc8000bf01270 */
[----:B------:R-:W-:Y:S02]  /*4ff0*/  USEL UR6, UR12, 0x1, UP0 ;  /* 0x000000010c067887 */ /* 0x000fe40008000000 */
[----:B------:R-:W-:Y:S02]  /*5000*/  UISETP.GT.U32.AND UP0, UPT, UR13, 0x1, UPT ;  /* 0x000000010d00788c */ /* 0x000fe4000bf04070 */
[----:B------:R-:W-:-:S04]  /*5010*/  UIADD3 UR6, UR5, UR12, -UR6 ;  /* 0x0000000c05067290 */ /* 0x000fc8000fffe806 */
[----:B------:R-:W-:Y:S01]  /*5020*/  USHF.L.U32 UR6, UR6, 0x3, URZ ;  /* 0x0000000306067899 */ /* 0x000fe2000800063f */
[----:B------:R-:W-:-:S03]  /*5030*/  PLOP3.LUT P0, PT, PT, PT, UP0, 0x80, 0x0 ;  /* 0x000000000000781c */ /* 0x000fc60003f0f008 */
[----:B------:R-:W-:-:S04]  /*5040*/  ULOP3.LUT UR6, UR6, 0x18, URZ, 0xc0, !UPT ;  /* 0x0000001806067892 */ /* 0x000fc8000f8ec03f */
[----:B------:R-:W-:-:S04]  /*5050*/  UIADD3 UR6, UR14, 0x20, UR6 ;  /* 0x000000200e067890 */ /* 0x000fc8000fffe006 */
[----:B------:R-:W-:-:S09]  /*5060*/  UPRMT UR6, URZ, 0x654, UR6 ;  /* 0x000006543f067896 */ /* 0x000fd20008000006 */
[----:B------:R-:W-:Y:S01]  /*5070*/  SYNCS.ARRIVE.TRANS64.RED.A1T0 RZ, [UR6], RZ ;  /* 0x000000ffffff79a7 */ /* 0x000fe20008100406 */
[----:B------:R-:W-:Y:S05]  /*5080*/  @P0 BRA `(.L_x_29) ;  /* 0x0000000000040947 */ /* 0x000fea0003800000 */
[----:B------:R-:W-:Y:S01]  /*5090*/  BPT.TRAP 0x1 ;  /* 0x000000040000795c */ /* 0x000fe20000300000 */
.L_x_29:
[----:B------:R-:W-:Y:S01]  /*50a0*/  STL [R1+0x88], R3 ;  /* 0x0000880301007387 */ /* 0x000fe20000100800 */
[----:B------:R-:W3:Y:S01]  /*50b0*/  LDC R28, c[0x0][0x288] ;  /* 0x0000a200ff1c7b82 */ /* 0x000ee20000000800 */
[----:B------:R-:W-:Y:S02]  /*50c0*/  ULDC UR6, c[0x0][0x284] ;  /* 0x0000a10000067ab9 */ /* 0x000fe40000000800 */
[----:B------:R4:W-:Y:S04]  /*50d0*/  STL [R1+0x84], R2 ;  /* 0x0000840201007387 */ /* 0x0009e80000100800 */
[----:B----4-:R-:W4:Y:S04]  /*50e0*/  LDL.LU R2, [R1+0x7c] ;  /* 0x00007c0001027983 */ /* 0x010f280000300800 */
[----:B-----5:R0:W-:Y:S01]  /*50f0*/  STL [R1+0x80], R0 ;  /* 0x0000800001007387 */ /* 0x0201e20000100800 */
[----:B------:R-:W1:Y:S03]  /*5100*/  S2R R3, SR_TID.X ;  /* 0x0000000000037919 */ /* 0x000e660000002100 */
[----:B0-----:R-:W2:Y:S01]  /*5110*/  LDL.LU R0, [R1+0x78] ;  /* 0x0000780001007983 */ /* 0x001ea20000300800 */
[----:B-1----:R-:W-:-:S02]  /*5120*/  SHF.R.U32.HI R24, RZ, 0x2, R3 ;  /* 0x00000002ff187819 */ /* 0x002fc40000011603 */
[----:B------:R-:W-:Y:S02]  /*5130*/  LOP3.LUT R26, R3, 0x60, RZ, 0xc0, !PT ;  /* 0x00000060031a7812 */ /* 0x000fe400078ec0ff */
[----:B------:R-:W-:Y:S02]  /*5140*/  SHF.R.U32.HI R27, RZ, 0x7, R3 ;  /* 0x00000007ff1b7819 */ /* 0x000fe40000011603 */
[----:B------:R-:W-:Y:S02]  /*5150*/  LOP3.LUT R25, R24, 0x7, RZ, 0xc0, !PT ;  /* 0x0000000718197812 */ /* 0x000fe400078ec0ff */
[----:B------:R-:W-:Y:S02]  /*5160*/  SHF.R.U32.HI R26, RZ, 0x1, R26 ;  /* 0x00000001ff1a7819 */ /* 0x000fe4000001161a */
[----:B------:R-:W-:Y:S02]  /*5170*/  LOP3.LUT R24, R27, 0x1, RZ, 0xc0, !PT ;  /* 0x000000011b187812 */ /* 0x000fe400078ec0ff */
[----:B------:R-:W-:-:S03]  /*5180*/  IADD3 R27, RZ, -R26, -R25 ;  /* 0x8000001aff1b7210 */ /* 0x000fc60007ffe819 */
[C---:B------:R-:W-:Y:S02]  /*5190*/  IMAD.SHL.U32 R30, R24.reuse, 0x40, RZ ;  /* 0x00000040181e7824 */ /* 0x040fe400078e00ff */
[----:B------:R-:W-:Y:S01]  /*51a0*/  IMAD R29, R24, -0x40, R27 ;  /* 0xffffffc0181d7824 */ /* 0x000fe200078e021b */
[C---:B------:R-:W-:Y:S01]  /*51b0*/  LOP3.LUT R24, R3.reuse, 0x3, RZ, 0xc0, !PT ;  /* 0x0000000303187812 */ /* 0x040fe200078ec0ff */
[----:B------:R-:W-:Y:S01]  /*51c0*/  IMAD.SHL.U32 R27, R3, 0x2, RZ ;  /* 0x00000002031b7824 */ /* 0x000fe200078e00ff */
[----:B------:R-:W-:Y:S01]  /*51d0*/  LOP3.LUT R25, R30, 0x40, R25, 0xe2, !PT ;  /* 0x000000401e197812 */ /* 0x000fe200078ee219 */
[----:B------:R0:W5:Y:S03]  /*51e0*/  LDL.LU R3, [R1+0x88] ;  /* 0x0000880001037983 */ /* 0x0001660000300800 */
[----:B------:R-:W-:Y:S01]  /*51f0*/  LOP3.LUT R27, R27, 0x6, RZ, 0xc0, !PT ;  /* 0x000000061b1b7812 */ /* 0x000fe200078ec0ff */
[----:B---3--:R-:W-:-:S02]  /*5200*/  IMAD R24, R24, -0x2, R28 ;  /* 0xfffffffe18187824 */ /* 0x008fc400078e021c */
[C---:B----4-:R-:W-:Y:S02]  /*5210*/  IMAD.SHL.U32 R30, R2.reuse, 0x80, RZ ;  /* 0x00000080021e7824 */ /* 0x050fe400078e00ff */
[----:B------:R-:W-:Y:S02]  /*5220*/  IMAD.WIDE R32, R2, 0x80, RZ ;  /* 0x0000008002207825 */ /* 0x000fe400078e02ff */
[----:B------:R0:W5:Y:S02]  /*5230*/  LDL.LU R2, [R1+0x84] ;  /* 0x0000840001027983 */ /* 0x0001640000300800 */
[----:B--2---:R-:W-:-:S05]  /*5240*/  IMAD.SHL.U32 R35, R0, 0x100, RZ ;  /* 0x0000010000237824 */ /* 0x004fca00078e00ff */
[----:B------:R-:W-:Y:S02]  /*5250*/  ISETP.GE.AND P0, PT, R35, R28, PT ;  /* 0x0000001c2300720c */ /* 0x000fe40003f06270 */
[----:B------:R-:W-:Y:S02]  /*5260*/  PRMT R28, R27, 0x6540, R0 ;  /* 0x000065401b1c7816 */ /* 0x000fe40000000000 */
[----:B------:R0:W5:Y:S01]  /*5270*/  LDL.LU R0, [R1+0x80] ;  /* 0x0000800001007983 */ /* 0x0001620000300800 */
[C---:B------:R-:W-:Y:S02]  /*5280*/  ISETP.GE.OR P0, PT, R30.reuse, UR6, P0 ;  /* 0x000000061e007c0c */ /* 0x040fe40008706670 */
[----:B------:R-:W-:Y:S01]  /*5290*/  IADD3 R38, -R30, UR6, R29 ;  /* 0x000000061e267c10 */ /* 0x000fe2000fffe11d */
[----:B------:R-:W-:Y:S01]  /*52a0*/  IMAD.IADD R35, R24, 0x1, -R35 ;  /* 0x0000000118237824 */ /* 0x000fe200078e0a23 */
[----:B------:R-:W-:Y:S01]  /*52b0*/  LOP3.LUT R39, R32, R25, R26, 0xfe, !PT ;  /* 0x0000001920277212 */ /* 0x000fe200078efe1a */
[----:B------:R-:W-:-:S08]  /*52c0*/  IMAD.MOV.U32 R34, RZ, RZ, -0x1 ;  /* 0xffffffffff227424 */ /* 0x000fd000078e00ff */
[----:B0-----:R-:W-:Y:S05]  /*52d0*/  @P0 BRA `(.L_x_31) ;  /* 0x0000008c00ac0947 */ /* 0x001fea0003800000 */
[----:B------:R-:W0:Y:S01]  /*52e0*/  LDC.64 R26, c[0x0][0x5c8] ;  /* 0x00017200ff1a7b82 */ /* 0x000e220000000a00 */
[----:B------:R-:W-:Y:S01]  /*52f0*/  USHF.R.S32.HI UR7, URZ, 0x1f, UR24 ;  /* 0x0000001f3f077899 */ /* 0x000fe20008011418 */
[--C-:B------:R-:W-:Y:S01]  /*5300*/  SHF.R.S32.HI R29, RZ, 0x1f, R28.reuse ;  /* 0x0000001fff1d7819 */ /* 0x100fe2000001141c */
[----:B------:R-:W-:Y:S01]  /*5310*/  ULDC.64 UR8, c[0x0][0x5d0] ;  /* 0x0001740000087ab9 */ /* 0x000fe20000000a00 */
[----:B------:R-:W-:Y:S01]  /*5320*/  BSSY B0, `(.L_x_31) ;  /* 0x00008e6000007945 */ /* 0x000fe20003800000 */
[----:B------:R-:W-:Y:S02]  /*5330*/  UIMAD UR6, UR7, UR8, URZ ;  /* 0x00000008070672a4 */ /* 0x000fe4000f8e023f */
[----:B------:R-:W-:Y:S02]  /*5340*/  IMAD.U32 R25, RZ, RZ, UR8 ;  /* 0x00000008ff197e24 */ /* 0x000fe4000f8e00ff */
[----:B------:R-:W-:Y:S02]  /*5350*/  UIMAD UR6, UR24, UR9, UR6 ;  /* 0x00000009180672a4 */ /* 0x000fe4000f8e0206 */
[----:B------:R-:W-:Y:S01]  /*5360*/  IMAD.WIDE.U32 R24, R25, UR24, R28 ;  /* 0x0000001819187c25 */ /* 0x000fe2000f8e001c */
[----:B------:R-:W-:-:S03]  /*5370*/  ULDC.64 UR8, c[0x0][0x5c0] ;  /* 0x0001700000087ab9 */ /* 0x000fc60000000a00 */
[----:B------:R-:W-:Y:S02]  /*5380*/  VIADD R25, R25, UR6 ;  /* 0x0000000619197c36 */ /* 0x000fe40008000000 */
[-C--:B0-----:R-:W-:Y:S02]  /*5390*/  IMAD R30, R33, R26.reuse, RZ ;  /* 0x0000001a211e7224 */ /* 0x081fe400078e02ff */
[----:B------:R-:W-:-:S04]  /*53a0*/  IMAD.WIDE.U32 R24, R39, R26, R24 ;  /* 0x0000001a27187225 */ /* 0x000fc800078e0018 */
[----:B------:R-:W-:-:S04]  /*53b0*/  IMAD R31, R39, R27, R30 ;  /* 0x0000001b271f7224 */ /* 0x000fc800078e021e */
[----:B------:R-:W-:Y:S01]  /*53c0*/  IMAD.IADD R30, R25, 0x1, R31 ;  /* 0x00000001191e7824 */ /* 0x000fe200078e021f */
[----:B------:R-:W-:Y:S02]  /*53d0*/  LEA R25, P0, R26, R24, 0x3 ;  /* 0x000000181a197211 */ /* 0x000fe400078018ff */
[----:B------:R-:W-:Y:S02]  /*53e0*/  IADD3 R24, P1, R24, UR8, RZ ;  /* 0x0000000818187c10 */ /* 0x000fe4000ff3e0ff */
[----:B------:R-:W-:Y:S02]  /*53f0*/  LEA.HI.X R27, R26, R30, R27, 0x3, P0 ;  /* 0x0000001e1a1b7211 */ /* 0x000fe400000f1c1b */
[----:B------:R-:W-:Y:S02]  /*5400*/  FSETP.NEU.AND P0, PT, RZ, UR23, PT ;  /* 0x00000017ff007c0b */ /* 0x000fe4000bf0d000 */
[----:B------:R-:W-:Y:S02]  /*5410*/  IADD3 R26, P2, R25, UR8, RZ ;  /* 0x00000008191a7c10 */ /* 0x000fe4000ff5e0ff */
[----:B------:R-:W-:-:S02]  /*5420*/  IADD3.X R25, R30, UR9, RZ, P1, !PT ;  /* 0x000000091e197c10 */ /* 0x000fc40008ffe4ff */
[----:B------:R-:W-:-:S07]  /*5430*/  IADD3.X R27, R27, UR9, RZ, P2, !PT ;  /* 0x000000091b1b7c10 */ /* 0x000fce00097fe4ff */
[----:B------:R-:W-:Y:S05]  /*5440*/  @!P0 BRA `(.L_x_32) ;  /* 0x0000006800d48947 */ /* 0x000fea0003800000 */
[----:B------:R-:W-:Y:S01]  /*5450*/  ULDC.64 UR8, c[0x0][0x5b8] ;  /* 0x00016e0000087ab9 */ /* 0x000fe20000000a00 */
[----:B------:R-:W-:Y:S01]  /*5460*/  ISETP.GE.AND P0, PT, R38, 0x1, PT ;  /* 0x000000012600780c */ /* 0x000fe20003f06270 */
[----:B------:R-:W-:Y:S02]  /*5470*/  UIMAD UR6, UR7, UR8, URZ ;  /* 0x00000008070672a4 */ /* 0x000fe4000f8e023f */
[----:B------:R-:W-:Y:S01]  /*5480*/  IMAD.U32 R31, RZ, RZ, UR8 ;  /* 0x00000008ff1f7e24 */ /* 0x000fe2000f8e00ff */
[----:B------:R-:W-:Y:S01]  /*5490*/  BSSY B1, `(.L_x_33) ;  /* 0x0000010000017945 */ /* 0x000fe20003800000 */
[----:B------:R-:W-:Y:S01]  /*54a0*/  ISETP.LT.OR P4, PT, R35, 0x1, !P0 ;  /* 0x000000012300780c */ /* 0x000fe20004781670 */
[----:B------:R-:W-:Y:S02]  /*54b0*/  UIMAD UR6, UR24, UR9, UR6 ;  /* 0x00000009180672a4 */ /* 0x000fe4000f8e0206 */
[----:B------:R-:W-:Y:S01]  /*54c0*/  IMAD.WIDE.U32 R28, R31, UR24, R28 ;  /* 0x000000181f1c7c25 */ /* 0x000fe2000f8e001c */
[----:B------:R-:W-:-:S03]  /*54d0*/  ULDC.64 UR8, c[0x0][0x5a8] ;  /* 0x00016a0000087ab9 */ /* 0x000fc60000000a00 */
[----:B------:R-:W-:Y:S02]  /*54e0*/  IMAD.MOV.U32 R30, RZ, RZ, R28 ;  /* 0x000000ffff1e7224 */ /* 0x000fe400078e001c */
[----:B------:R-:W-:Y:S01]  /*54f0*/  VIADD R31, R29, UR6 ;  /* 0x000000061d1f7c36 */ /* 0x000fe20008000000 */
[----:B------:R-:W-:Y:S02]  /*5500*/  ULDC.64 UR6, c[0x0][0x5b0] ;  /* 0x00016c0000067ab9 */ /* 0x000fe40000000a00 */
[----:B------:R-:W-:Y:S02]  /*5510*/  IMAD R36, R33, UR6, RZ ;  /* 0x0000000621247c24 */ /* 0x000fe4000f8e02ff */
[----:B------:R-:W-:-:S04]  /*5520*/  IMAD.WIDE.U32 R28, R39, UR6, R30 ;  /* 0x00000006271c7c25 */ /* 0x000fc8000f8e001e */
[--C-:B------:R-:W-:Y:S01]  /*5530*/  IMAD R37, R39, UR7, R36.reuse ;  /* 0x0000000727257c24 */ /* 0x100fe2000f8e0224 */
[----:B------:R-:W-:Y:S02]  /*5540*/  IADD3 R28, P1, R28, UR8, RZ ;  /* 0x000000081c1c7c10 */ /* 0x000fe4000ff3e0ff */
[----:B------:R-:W-:Y:S02]  /*5550*/  PRMT R36, RZ, 0x7610, R36 ;  /* 0x00007610ff247816 */ /* 0x000fe40000000024 */
[----:B------:R-:W-:Y:S01]  /*5560*/  IADD3.X R29, R29, UR9, R37, P1, !PT ;  /* 0x000000091d1d7c10 */ /* 0x000fe20008ffe425 */
[----:B------:R-:W-:Y:S08]  /*5570*/  @P4 BRA `(.L_x_34) ;  /* 0x0000000000044947 */ /* 0x000ff00003800000 */
[----:B------:R0:W5:Y:S02]  /*5580*/  LDG.E.U8 R36, desc[UR20][R28.64] ;  /* 0x000000141c247981 */ /* 0x000164000c1e1100 */
.L_x_34:
[----:B------:R-:W-:Y:S05]  /*5590*/  BSYNC B1 ;  /* 0x0000000000017941 */ /* 0x000fea0003800000 */
.L_x_33:
[----:B-----5:R-:W-:Y:S01]  /*55a0*/  LOP3.LUT R36, R36, 0xff, RZ, 0xc0, !PT ;  /* 0x000000ff24247812 */ /* 0x020fe200078ec0ff */
[----:B------:R-:W-:Y:S01]  /*55b0*/  BSSY B1, `(.L_x_35) ;  /* 0x000000b000017945 */ /* 0x000fe20003800000 */
[----:B------:R-:W-:Y:S02]  /*55c0*/  ISETP.LT.OR P2, PT, R35, 0x2, !P0 ;  /* 0x000000022300780c */ /* 0x000fe40004741670 */
[----:B------:R-:W-:-:S05]  /*55d0*/  F2FP.F16.E5M2.UNPACK_B R36, R36 ;  /* 0x00000024ff24723e */ /* 0x000fca00020004ff */
[----:B------:R-:W-:-:S05]  /*55e0*/  HADD2.F32 R36, -RZ, R36.H0_H0 ;  /* 0x20000024ff247230 */ /* 0x000fca0000004100 */
[----:B------:R-:W-:Y:S01]  /*55f0*/  FMUL R37, R36, UR23 ;  /* 0x0000001724257c20 */ /* 0x000fe20008400000 */
[----:B------:R-:W-:-:S03]  /*5600*/  PRMT R36, RZ, 0x7610, R36 ;  /* 0x00007610ff247816 */ /* 0x000fc60000000024 */
[----:B------:R-:W-:-:S05]  /*5610*/  FFMA R37, R228, UR22, R37 ;  /* 0x00000016e4257c23 */ /* 0x000fca0008000025 */
[----:B------:R-:W-:-:S05]  /*5620*/  F2FP.SATFINITE.E5M2.F32.PACK_AB_MERGE_C R37, RZ, R37, RZ ;  /* 0x00000025ff25723e */ /* 0x000fca00048060ff */
[----:B------:R1:W-:Y:S01]  /*5630*/  @!P4 STG.E.U8 desc[UR20][R24.64], R37 ;  /* 0x000000251800c986 */ /* 0x0003e2000c101114 */
[----:B------:R-:W-:Y:S05]  /*5640*/  @P2 BRA `(.L_x_36) ;  /* 0x0000000000042947 */ /* 0x000fea0003800000 */
[----:B------:R2:W5:Y:S02]  /*5650*/  LDG.E.U8 R36, desc[UR20][R28.64+0x1] ;  /* 0x000001141c247981 */ /* 0x000564000c1e1100 */
.L_x_36:
[----:B------:R-:W-:Y:S05]  /*5660*/  BSYNC B1 ;  /* 0x0000000000017941 */ /* 0x000fea0003800000 */
.L_x_35:
[----:B-----5:R-:W-:Y:S01]  /*5670*/  LOP3.LUT R36, R36, 0xff, RZ, 0xc0, !PT ;  /* 0x000000ff24247812 */ /* 0x020fe200078ec0ff */
[----:B------:R-:W-:Y:S01]  /*5680*/  BSSY B1, `(.L_x_37) ;  /* 0x0000013000017945 */ /* 0x000fe20003800000 */
[----:B-1----:R-:W-:Y:S02]  /*5690*/  IADD3 R37, P1, R39, 0x8, RZ ;  /* 0x0000000827257810 */ /* 0x002fe40007f3e0ff */
[----:B------:R-:W-:-:S03]  /*56a0*/  F2FP.F16.E5M2.UNPACK_B R36, R36 ;  /* 0x00000024ff24723e */ /* 0x000fc600020004ff */
[----:B------:R-:W-:Y:S01]  /*56b0*/  IMAD.X R32, RZ, RZ, R33, P1 ;  /* 0x000000ffff207224 */ /* 0x000fe200008e0621 */
[----:B------:R-:W-:Y:S01]  /*56c0*/  ISETP.GE.AND P1, PT, R38, 0x9, PT ;  /* 0x000000092600780c */ /* 0x000fe20003f26270 */
[----:B------:R-:W-:Y:S02]  /*56d0*/  HADD2.F32 R36, -RZ, R36.H0_H0 ;  /* 0x20000024ff247230 */ /* 0x000fe40000004100 */
[----:B------:R-:W-:Y:S01]  /*56e0*/  IMAD R32, R32, UR6, RZ ;  /* 0x0000000620207c24 */ /* 0x000fe2000f8e02ff */
[----:B------:R-:W-:Y:S01]  /*56f0*/  ISETP.LT.OR P5, PT, R35, 0x1, !P1 ;  /* 0x000000012300780c */ /* 0x000fe20004fa1670 */
[----:B------:R-:W-:-:S04]  /*5700*/  IMAD.WIDE.U32 R30, R37, UR6, R30 ;  /* 0x00000006251e7c25 */ /* 0x000fc8000f8e001e */
[----:B------:R-:W-:Y:S01]  /*5710*/  FMUL R36, R36, UR23 ;  /* 0x0000001724247c20 */ /* 0x000fe20008400000 */
[----:B------:R-:W-:-:S03]  /*5720*/  IMAD R37, R37, UR7, R32 ;  /* 0x0000000725257c24 */ /* 0x000fc6000f8e0220 */
[----:B------:R-:W-:Y:S01]  /*5730*/  FFMA R36, R227, UR22, R36 ;  /* 0x00000016e3247c23 */ /* 0x000fe20008000024 */
[----:B------:R-:W-:Y:S02]  /*5740*/  IADD3 R30, P4, R30, UR8, RZ ;  /* 0x000000081e1e7c10 */ /* 0x000fe4000ff9e0ff */
[----:B------:R-:W-:Y:S02]  /*5750*/  PRMT R32, RZ, 0x7610, R32 ;  /* 0x00007610ff207816 */ /* 0x000fe40000000020 */
[----:B------:R-:W-:Y:S02]  /*5760*/  F2FP.SATFINITE.E5M2.F32.PACK_AB_MERGE_C R33, RZ, R36, RZ ;  /* 0x00000024ff21723e */ /* 0x000fe400048060ff */
[----:B------:R-:W-:-:S03]  /*5770*/  IADD3.X R31, R31, UR9, R37, P4, !PT ;  /* 0x000000091f1f7c10 */ /* 0x000fc6000a7fe425 */
[----:B------:R1:W-:Y:S01]  /*5780*/  @!P2 STG.E.U8 desc[UR20][R24.64+0x1], R33 ;  /* 0x000001211800a986 */ /* 0x0003e2000c101114 */
[----:B------:R-:W-:Y:S05]  /*5790*/  @P5 BRA `(.L_x_38) ;  /* 0x0000000000045947 */ /* 0x000fea0003800000 */
[----:B------:R3:W5:Y:S02]  /*57a0*/  LDG.E.U8 R32, desc[UR20][R30.64] ;  /* 0x000000141e207981 */ /* 0x000764000c1e1100 */
.L_x_38:
[----:B------:R-:W-:Y:S05]  /*57b0*/  BSYNC B1 ;  /* 0x0000000000017941 */ /* 0x000fea0003800000 */
.L_x_37:
[----:B-----5:R-:W-:Y:S01]  /*57c0*/  LOP3.LUT R32, R32, 0xff, RZ, 0xc0, !PT ;  /* 0x000000ff20207812 */ /* 0x020fe200078ec0ff */
[----:B------:R-:W-:Y:S01]  /*57d0*/  BSSY B1, `(.L_x_39) ;  /* 0x000000b000017945 */ /* 0x000fe20003800000 */
[----:B------:R-:W-:Y:S02]  /*57e0*/  ISETP.LT.OR P2, PT, R35, 0x2, !P1 ;  /* 0x000000022300780c */ /* 0x000fe40004f41670 */
[----:B------:R-:W-:-:S05]  /*57f0*/  F2FP.F16.E5M2.UNPACK_B R32, R32 ;  /* 0x00000020ff20723e */ /* 0x000fca00020004ff */
[----:B------:R-:W-:-:S05]  /*5800*/  HADD2.F32 R32, -RZ, R32.H0_H0 ;  /* 0x20000020ff207230 */ /* 0x000fca0000004100 */
[----:B-1----:R-:W-:Y:S01]  /*5810*/  FMUL R33, R32, UR23 ;  /* 0x0000001720217c20 */ /* 0x002fe20008400000 */
[----:B------:R-:W-:-:S03]  /*5820*/  PRMT R32, RZ, 0x7610, R32 ;  /* 0x00007610ff207816 */ /* 0x000fc60000000020 */
[----:B------:R-:W-:-:S05]  /*5830*/  FFMA R33, R226, UR22, R33 ;  /* 0x00000016e2217c23 */ /* 0x000fca0008000021 */
[----:B------:R-:W-:-:S05]  /*5840*/  F2FP.SATFINITE.E5M2.F32.PACK_AB_MERGE_C R33, RZ, R33, RZ ;  /* 0x00000021ff21723e */ /* 0x000fca00048060ff */
[----:B------:R1:W-:Y:S01]  /*5850*/  @!P5 STG.E.U8 desc[UR20][R26.64], R33 ;  /* 0x000000211a00d986 */ /* 0x0003e2000c101114 */
[----:B------:R-:W-:Y:S05]  /*5860*/  @P2 BRA `(.L_x_40) ;  /* 0x0000000000042947 */ /* 0x000fea0003800000 */
[----:B------:R4:W5:Y:S02]  /*5870*/  LDG.E.U8 R32, desc[UR20][R30.64+0x1] ;  /* 0x000001141e207981 */ /* 0x000964000c1e1100 */
.L_x_40:
[----:B------:R-:W-:Y:S05]  /*5880*/  BSYNC B1 ;  /* 0x0000000000017941 */ /* 0x000fea0003800000 */
.L_x_39:
[----:B-----5:R-:W-:Y:S01]  /*5890*/  LOP3.LUT R32, R32, 0xff, RZ, 0xc0, !PT ;  /* 0x000000ff20207812 */ /* 0x020fe200078ec0ff */
[----:B------:R-:W-:Y:S01]  /*58a0*/  BSSY B1, `(.L_x_41) ;  /* 0x000000b000017945 */ /* 0x000fe20003800000 */
[----:B------:R-:W-:Y:S02]  /*58b0*/  ISETP.LT.OR P4, PT, R35, 0x9, !P0 ;  /* 0x000000092300780c */ /* 0x000fe40004781670 */
[----:B------:R-:W-:-:S05]  /*58c0*/  F2FP.F16.E5M2.UNPACK_B R32, R32 ;  /* 0x00000020ff20723e */ /* 0x000fca00020004ff */
[----:B------:R-:W-:-:S05]  /*58d0*/  HADD2.F32 R32, -RZ, R32.H0_H0 ;  /* 0x20000020ff207230 */ /* 0x000fca0000004100 */
[----:B------:R-:W-:-:S04]  /*58e0*/  FMUL R32, R32, UR23 ;  /* 0x0000001720207c20 */ /* 0x000fc80008400000 */
[----:B------:R-:W-:-:S05]  /*58f0*/  FFMA R32, R225, UR22, R32 ;  /* 0x00000016e1207c23 */ /* 0x000fca0008000020 */
[----:B-1----:R-:W-:Y:S02]  /*5900*/  F2FP.SATFINITE.E5M2.F32.PACK_AB_MERGE_C R33, RZ, R32, RZ ;  /* 0x00000020ff21723e */ /* 0x002fe400048060ff */
[----:B------:R-:W-:-:S03]  /*5910*/  PRMT R32, RZ, 0x7610, R32 ;  /* 0x00007610ff207816 */ /* 0x000fc60000000020 */
[----:B------:R1:W-:Y:S01]  /*5920*/  @!P2 STG.E.U8 desc[UR20][R26.64+0x1], R33 ;  /* 0x000001211a00a986 */ /* 0x0003e2000c101114 */
[----:B------:R-:W-:Y:S05]  /*5930*/  @P4 BRA `(.L_x_42) ;  /* 0x0000000000044947 */ /* 0x000fea0003800000 */
[----:B------:R0:W5:Y:S02]  /*5940*/  LDG.E.U8 R32, desc[UR20][R28.64+0x8] ;  /* 0x000008141c207981 */ /* 0x000164000c1e1100 */
.L_x_42:
[----:B------:R-:W-:Y:S05]  /*5950*/  BSYNC B1 ;  /* 0x0000000000017941 */ /* 0x000fea0003800000 */
.L_x_41:
        /* <DEDUP_REMOVED lines=12> */
.L_x_44:
[----:B------:R-:W-:Y:S05]  /*5a20*/  BSYNC B1 ;  /* 0x0000000000017941 */ /* 0x000fea0003800000 */
.L_x_43:
        /* <DEDUP_REMOVED lines=12> */
.L_x_46:
[----:B------:R-:W-:Y:S05]  /*5af0*/  BSYNC B1 ;  /* 0x0000000000017941 */ /* 0x000fea0003800000 */
.L_x_45:
        /* <DEDUP_REMOVED lines=12> */
.L_x_48:
[----:B------:R-:W-:Y:S05]  /*5bc0*/  BSYNC B1 ;  /* 0x0000000000017941 */ /* 0x000fea0003800000 */
.L_x_47:
        /* <DEDUP_REMOVED lines=12> */
.L_x_50:
[----:B------:R-:W-:Y:S05]  /*5c90*/  BSYNC B1 ;  /* 0x0000000000017941 */ /* 0x000fea0003800000 */
.L_x_49:
        /* <DEDUP_REMOVED lines=12> */
.L_x_52:
[----:B------:R-:W-:Y:S05]  /*5d60*/  BSYNC B1 ;  /* 0x0000000000017941 */ /* 0x000fea0003800000 */
.L_x_51:
        /* <DEDUP_REMOVED lines=12> */
.L_x_54:
[----:B------:R-:W-:Y:S05]  /*5e30*/  BSYNC B1 ;  /* 0x0000000000017941 */ /* 0x000fea0003800000 */
.L_x_53:
        /* <DEDUP_REMOVED lines=12> */
.L_x_56:
[----:B------:R-:W-:Y:S05]  /*5f00*/  BSYNC B1 ;  /* 0x0000000000017941 */ /* 0x000fea0003800000 */
.L_x_55:
        /* <DEDUP_REMOVED lines=12> */
.L_x_58:
[----:B------:R-:W-:Y:S05]  /*5fd0*/  BSYNC B1 ;  /* 0x0000000000017941 */ /* 0x000fea0003800000 */
.L_x_57:
        /* <DEDUP_REMOVED lines=12> */
.L_x_60:
[----:B------:R-:W-:Y:S05]  /*60a0*/  BSYNC B1 ;  /* 0x0000000000017941 */ /* 0x000fea0003800000 */
.L_x_59:
        /* <DEDUP_REMOVED lines=12> */
.L_x_62:
[----:B------:R-:W-:Y:S05]  /*6170*/  BSYNC B1 ;  /* 0x0000000000017941 */ /* 0x000fea0003800000 */
.L_x_61:
        /* <DEDUP_REMOVED lines=12> */
.L_x_64:
[----:B------:R-:W-:Y:S05]  /*6240*/  BSYNC B1 ;  /* 0x0000000000017941 */ /* 0x000fea0003800000 */
.L_x_63:
        /* <DEDUP_REMOVED lines=12> */
.L_x_66:
[----:B------:R-:W-:Y:S05]  /*6310*/  BSYNC B1 ;  /* 0x0000000000017941 */ /* 0x000fea0003800000 */
.L_x_65:
        /* <DEDUP_REMOVED lines=12> */
.L_x_68:
[----:B------:R-:W-:Y:S05]  /*63e0*/  BSYNC B1 ;  /* 0x0000000000017941 */ /* 0x000fea0003800000 */
.L_x_67:
        /* <DEDUP_REMOVED lines=12> */
.L_x_70:
[----:B------:R-:W-:Y:S05]  /*64b0*/  BSYNC B1 ;  /* 0x0000000000017941 */ /* 0x000fea0003800000 */
.L_x_69:
        /* <DEDUP_REMOVED lines=12> */
.L_x_72:
[----:B------:R-:W-:Y:S05]  /*6580*/  BSYNC B1 ;  /* 0x0000000000017941 */ /* 0x000fea0003800000 */
.L_x_71:
        /* <DEDUP_REMOVED lines=12> */
.L_x_74:
[----:B------:R-:W-:Y:S05]  /*6650*/  BSYNC B1 ;  /* 0x0000000000017941 */ /* 0x000fea0003800000 */
.L_x_73:
        /* <DEDUP_REMOVED lines=12> */
.L_x_76:
[----:B------:R-:W-:Y:S05]  /*6720*/  BSYNC B1 ;  /* 0x0000000000017941 */ /* 0x000fea0003800000 */
.L_x_75:
        /* <DEDUP_REMOVED lines=12> */
.L_x_78:
[----:B------:R-:W-:Y:S05]  /*67f0*/  BSYNC B1 ;  /* 0x0000000000017941 */ /* 0x000fea0003800000 */
.L_x_77:
        /* <DEDUP_REMOVED lines=12> */
.L_x_80:
[----:B------:R-:W-:Y:S05]  /*68c0*/  BSYNC B1 ;  /* 0x0000000000017941 */ /* 0x000fea0003800000 */
.L_x_79:
        /* <DEDUP_REMOVED lines=12> */
.L_x_82:
[----:B------:R-:W-:Y:S05]  /*6990*/  BSYNC B1 ;  /* 0x0000000000017941 */ /* 0x000fea0003800000 */
.L_x_81:
        /* <DEDUP_REMOVED lines=12> */
.L_x_84:
[----:B------:R-:W-:Y:S05]  /*6a60*/  BSYNC B1 ;  /* 0x0000000000017941 */ /* 0x000fea0003800000 */
.L_x_83:
        /* <DEDUP_REMOVED lines=12> */
.L_x_86:
[----:B------:R-:W-:Y:S05]  /*6b30*/  BSYNC B1 ;  /* 0x0000000000017941 */ /* 0x000fea0003800000 */
.L_x_85:
        /* <DEDUP_REMOVED lines=12> */
.L_x_88:
[----:B------:R-:W-:Y:S05]  /*6c00*/  BSYNC B1 ;  /* 0x0000000000017941 */ /* 0x000fea0003800000 */
.L_x_87:
        /* <DEDUP_REMOVED lines=12> */
.L_x_90:
[----:B------:R-:W-:Y:S05]  /*6cd0*/  BSYNC B1 ;  /* 0x0000000000017941 */ /* 0x000fea0003800000 */
.L_x_89:
        /* <DEDUP_REMOVED lines=12> */
.L_x_92:
[----:B------:R-:W-:Y:S05]  /*6da0*/  BSYNC B1 ;  /* 0x0000000000017941 */ /* 0x000fea0003800000 */
.L_x_91:
        /* <DEDUP_REMOVED lines=12> */
.L_x_94:
[----:B------:R-:W-:Y:S05]  /*6e70*/  BSYNC B1 ;  /* 0x0000000000017941 */ /* 0x000fea0003800000 */
.L_x_93:
        /* <DEDUP_REMOVED lines=12> */
.L_x_96:
[----:B------:R-:W-:Y:S05]  /*6f40*/  BSYNC B1 ;  /* 0x0000000000017941 */ /* 0x000fea0003800000 */
.L_x_95:
        /* <DEDUP_REMOVED lines=12> */
.L_x_98:
[----:B------:R-:W-:Y:S05]  /*7010*/  BSYNC B1 ;  /* 0x0000000000017941 */ /* 0x000fea0003800000 */
.L_x_97:
        /* <DEDUP_REMOVED lines=12> */
.L_x_100:
[----:B------:R-:W-:Y:S05]  /*70e0*/  BSYNC B1 ;  /* 0x0000000000017941 */ /* 0x000fea0003800000 */
.L_x_99:
        /* <DEDUP_REMOVED lines=12> */
.L_x_102:
[----:B------:R-:W-:Y:S05]  /*71b0*/  BSYNC B1 ;  /* 0x0000000000017941 */ /* 0x000fea0003800000 */
.L_x_101:
        /* <DEDUP_REMOVED lines=12> */
.L_x_104:
[----:B------:R-:W-:Y:S05]  /*7280*/  BSYNC B1 ;  /* 0x0000000000017941 */ /* 0x000fea0003800000 */
.L_x_103:
        /* <DEDUP_REMOVED lines=12> */
.L_x_106:
[----:B------:R-:W-:Y:S05]  /*7350*/  BSYNC B1 ;  /* 0x0000000000017941 */ /* 0x000fea0003800000 */
.L_x_105:
        /* <DEDUP_REMOVED lines=12> */
.L_x_108:
[----:B------:R-:W-:Y:S05]  /*7420*/  BSYNC B1 ;  /* 0x0000000000017941 */ /* 0x000fea0003800000 */
.L_x_107:
        /* <DEDUP_REMOVED lines=12> */
.L_x_110:
[----:B------:R-:W-:Y:S05]  /*74f0*/  BSYNC B1 ;  /* 0x0000000000017941 */ /* 0x000fea0003800000 */
.L_x_109:
        /* <DEDUP_REMOVED lines=12> */
.L_x_112:
[----:B------:R-:W-:Y:S05]  /*75c0*/  BSYNC B1 ;  /* 0x0000000000017941 */ /* 0x000fea0003800000 */
.L_x_111:
        /* <DEDUP_REMOVED lines=12> */
.L_x_114:
[----:B------:R-:W-:Y:S05]  /*7690*/  BSYNC B1 ;  /* 0x0000000000017941 */ /* 0x000fea0003800000 */
.L_x_113:
        /* <DEDUP_REMOVED lines=12> */
.L_x_116:
[----:B------:R-:W-:Y:S05]  /*7760*/  BSYNC B1 ;  /* 0x0000000000017941 */ /* 0x000fea0003800000 */
.L_x_115:
        /* <DEDUP_REMOVED lines=12> */
.L_x_118:
[----:B------:R-:W-:Y:S05]  /*7830*/  BSYNC B1 ;  /* 0x0000000000017941 */ /* 0x000fea0003800000 */
.L_x_117:
        /* <DEDUP_REMOVED lines=12> */
.L_x_120:
[----:B------:R-:W-:Y:S05]  /*7900*/  BSYNC B1 ;  /* 0x0000000000017941 */ /* 0x000fea0003800000 */
.L_x_119:
        /* <DEDUP_REMOVED lines=12> */
.L_x_122:
[----:B------:R-:W-:Y:S05]  /*79d0*/  BSYNC B1 ;  /* 0x0000000000017941 */ /* 0x000fea0003800000 */
.L_x_121:
        /* <DEDUP_REMOVED lines=12> */
.L_x_124:
[----:B------:R-:W-:Y:S05]  /*7aa0*/  BSYNC B1 ;  /* 0x0000000000017941 */ /* 0x000fea0003800000 */
.L_x_123:
        /* <DEDUP_REMOVED lines=12> */
.L_x_126:
[----:B------:R-:W-:Y:S05]  /*7b70*/  BSYNC B1 ;  /* 0x0000000000017941 */ /* 0x000fea0003800000 */
.L_x_125:
        /* <DEDUP_REMOVED lines=12> */
.L_x_128:
[----:B------:R-:W-:Y:S05]  /*7c40*/  BSYNC B1 ;  /* 0x0000000000017941 */ /* 0x000fea0003800000 */
.L_x_127:
        /* <DEDUP_REMOVED lines=12> */
.L_x_130:
[----:B------:R-:W-:Y:S05]  /*7d10*/  BSYNC B1 ;  /* 0x0000000000017941 */ /* 0x000fea0003800000 */
.L_x_129:
        /* <DEDUP_REMOVED lines=12> */
.L_x_132:
[----:B------:R-:W-:Y:S05]  /*7de0*/  BSYNC B1 ;  /* 0x0000000000017941 */ /* 0x000fea0003800000 */
.L_x_131:
        /* <DEDUP_REMOVED lines=12> */
.L_x_134:
[----:B------:R-:W-:Y:S05]  /*7eb0*/  BSYNC B1 ;  /* 0x0000000000017941 */ /* 0x000fea0003800000 */
.L_x_133:
        /* <DEDUP_REMOVED lines=12> */
.L_x_136:
[----:B------:R-:W-:Y:S05]  /*7f80*/  BSYNC B1 ;  /* 0x0000000000017941 */ /* 0x000fea0003800000 */
.L_x_135:
        /* <DEDUP_REMOVED lines=12> */
.L_x_138:
[----:B------:R-:W-:Y:S05]  /*8050*/  BSYNC B1 ;  /* 0x0000000000017941 */ /* 0x000fea0003800000 */
.L_x_137:
        /* <DEDUP_REMOVED lines=12> */
.L_x_140:
[----:B------:R-:W-:Y:S05]  /*8120*/  BSYNC B1 ;  /* 0x0000000000017941 */ /* 0x000fea0003800000 */
.L_x_139:
        /* <DEDUP_REMOVED lines=12> */
.L_x_142:
[----:B------:R-:W-:Y:S05]  /*81f0*/  BSYNC B1 ;  /* 0x0000000000017941 */ /* 0x000fea0003800000 */
.L_x_141:
        /* <DEDUP_REMOVED lines=12> */
.L_x_144:
[----:B------:R-:W-:Y:S05]  /*82c0*/  BSYNC B1 ;  /* 0x0000000000017941 */ /* 0x000fea0003800000 */
.L_x_143:
        /* <DEDUP_REMOVED lines=12> */
.L_x_146:
[----:B------:R-:W-:Y:S05]  /*8390*/  BSYNC B1 ;  /* 0x0000000000017941 */ /* 0x000fea0003800000 */
.L_x_145:
        /* <DEDUP_REMOVED lines=12> */
.L_x_148:
[----:B------:R-:W-:Y:S05]  /*8460*/  BSYNC B1 ;  /* 0x0000000000017941 */ /* 0x000fea0003800000 */
.L_x_147:
        /* <DEDUP_REMOVED lines=12> */
.L_x_150:
[----:B------:R-:W-:Y:S05]  /*8530*/  BSYNC B1 ;  /* 0x0000000000017941 */ /* 0x000fea0003800000 */
.L_x_149:
        /* <DEDUP_REMOVED lines=12> */
.L_x_152:
[----:B------:R-:W-:Y:S05]  /*8600*/  BSYNC B1 ;  /* 0x0000000000017941 */ /* 0x000fea0003800000 */
.L_x_151:
        /* <DEDUP_REMOVED lines=12> */
.L_x_154:
[----:B------:R-:W-:Y:S05]  /*86d0*/  BSYNC B1 ;  /* 0x0000000000017941 */ /* 0x000fea0003800000 */
.L_x_153:
        /* <DEDUP_REMOVED lines=12> */
.L_x_156:
[----:B------:R-:W-:Y:S05]  /*87a0*/  BSYNC B1 ;  /* 0x0000000000017941 */ /* 0x000fea0003800000 */
.L_x_155:
        /* <DEDUP_REMOVED lines=12> */
.L_x_158:
[----:B------:R-:W-:Y:S05]  /*8870*/  BSYNC B1 ;  /* 0x0000000000017941 */ /* 0x000fea0003800000 */
.L_x_157:
        /* <DEDUP_REMOVED lines=12> */
.L_x_160:
[----:B------:R-:W-:Y:S05]  /*8940*/  BSYNC B1 ;  /* 0x0000000000017941 */ /* 0x000fea0003800000 */
.L_x_159:
        /* <DEDUP_REMOVED lines=12> */
.L_x_162:
[----:B------:R-:W-:Y:S05]  /*8a10*/  BSYNC B1 ;  /* 0x0000000000017941 */ /* 0x000fea0003800000 */
.L_x_161:
        /* <DEDUP_REMOVED lines=12> */
.L_x_164:
[----:B------:R-:W-:Y:S05]  /*8ae0*/  BSYNC B1 ;  /* 0x0000000000017941 */ /* 0x000fea0003800000 */
.L_x_163:
        /* <DEDUP_REMOVED lines=12> */
.L_x_166:
[----:B------:R-:W-:Y:S05]  /*8bb0*/  BSYNC B1 ;  /* 0x0000000000017941 */ /* 0x000fea0003800000 */
.L_x_165:
        /* <DEDUP_REMOVED lines=12> */
.L_x_168:
[----:B------:R-:W-:Y:S05]  /*8c80*/  BSYNC B1 ;  /* 0x0000000000017941 */ /* 0x000fea0003800000 */
.L_x_167:
        /* <DEDUP_REMOVED lines=12> */
.L_x_170:
[----:B------:R-:W-:Y:S05]  /*8d50*/  BSYNC B1 ;  /* 0x0000000000017941 */ /* 0x000fea0003800000 */
.L_x_169:
        /* <DEDUP_REMOVED lines=12> */
.L_x_172:
[----:B------:R-:W-:Y:S05]  /*8e20*/  BSYNC B1 ;  /* 0x0000000000017941 */ /* 0x000fea0003800000 */
.L_x_171:
        /* <DEDUP_REMOVED lines=12> */
.L_x_174:
[----:B------:R-:W-:Y:S05]  /*8ef0*/  BSYNC B1 ;  /* 0x0000000000017941 */ /* 0x000fea0003800000 */
.L_x_173:
        /* <DEDUP_REMOVED lines=12> */
.L_x_176:
[----:B------:R-:W-:Y:S05]  /*8fc0*/  BSYNC B1 ;  /* 0x0000000000017941 */ /* 0x000fea0003800000 */
.L_x_175:
        /* <DEDUP_REMOVED lines=12> */
.L_x_178:
[----:B------:R-:W-:Y:S05]  /*9090*/  BSYNC B1 ;  /* 0x0000000000017941 */ /* 0x000fea0003800000 */
.L_x_177:
        /* <DEDUP_REMOVED lines=12> */
.L_x_180:
[----:B------:R-:W-:Y:S05]  /*9160*/  BSYNC B1 ;  /* 0x0000000000017941 */ /* 0x000fea0003800000 */
.L_x_179:
        /* <DEDUP_REMOVED lines=12> */
.L_x_182:
[----:B------:R-:W-:Y:S05]  /*9230*/  BSYNC B1 ;  /* 0x0000000000017941 */ /* 0x000fea0003800000 */
.L_x_181:
        /* <DEDUP_REMOVED lines=12> */
.L_x_184:
[----:B------:R-:W-:Y:S05]  /*9300*/  BSYNC B1 ;  /* 0x0000000000017941 */ /* 0x000fea0003800000 */
.L_x_183:
        /* <DEDUP_REMOVED lines=12> */
.L_x_186:
[----:B------:R-:W-:Y:S05]  /*93d0*/  BSYNC B1 ;  /* 0x0000000000017941 */ /* 0x000fea0003800000 */
.L_x_185:
        /* <DEDUP_REMOVED lines=12> */
.L_x_188:
[----:B------:R-:W-:Y:S05]  /*94a0*/  BSYNC B1 ;  /* 0x0000000000017941 */ /* 0x000fea0003800000 */
.L_x_187:
[----:B-----5:R-:W-:Y:S01]  /*94b0*/  LOP3.LUT R32, R32, 0xff, RZ, 0xc0, !PT ;  /* 0x000000ff20207812 */ /* 0x020fe200078ec0ff */
[----:B------:R-:W-:Y:S01]  /*94c0*/  BSSY B1, `(.L_x_189) ;  /* 0x000000b000017945 */ /* 0x000fe20003800000 */
[----:B------:R-:W-:Y:S02]  /*94d0*/  ISETP.LT.OR P4, PT, R35, 0x99, !P1 ;  /* 0x000000992300780c */ /* 0x000fe40004f81670 */
[----:B------:R-:W-:-:S05]  /*94e0*/  F2FP.F16.E5M2.UNPACK_B R32, R32 ;  /* 0x00000020ff20723e */ /* 0x000fca00020004ff */
[----:B------:R-:W-:-:S05]  /*94f0*/  HADD2.F32 R32, -RZ, R32.H0_H0 ;  /* 0x20000020ff207230 */ /* 0x000fca0000004100 */
[----:B------:R-:W-:-:S04]  /*9500*/  FMUL R32, R32, UR23 ;  /* 0x0000001720207c20 */ /* 0x000fc80008400000 */
[----:B------:R-:W-:Y:S01]  /*9510*/  FFMA R32, R23, UR22, R32 ;  /* 0x0000001617207c23 */ /* 0x000fe20008000020 */
[----:B------:R-:W-:-:S04]  /*9520*/  PRMT R23, RZ, 0x7610, R23 ;  /* 0x00007610ff177816 */ /* 0x000fc80000000017 */
[----:B-1----:R-:W-:-:S05]  /*9530*/  F2FP.SATFINITE.E5M2.F32.PACK_AB_MERGE_C R33, RZ, R32, RZ ;  /* 0x00000020ff21723e */ /* 0x002fca00048060ff */
[----:B------:R1:W-:Y:S01]  /*9540*/  @!P2 STG.E.U8 desc[UR20][R24.64+0x99], R33 ;  /* 0x000099211800a986 */ /* 0x0003e2000c101114 */
[----:B------:R-:W-:Y:S05]  /*9550*/  @P4 BRA `(.L_x_190) ;  /* 0x0000000000044947 */ /* 0x000fea0003800000 */
[----:B------:R0:W5:Y:S02]  /*9560*/  LDG.E.U8 R23, desc[UR20][R30.64+0x98] ;  /* 0x000098141e177981 */ /* 0x000164000c1e1100 */
.L_x_190:
[----:B------:R-:W-:Y:S05]  /*9570*/  BSYNC B1 ;  /* 0x0000000000017941 */ /* 0x000fea0003800000 */
.L_x_189:
        /* <DEDUP_REMOVED lines=8> */
[----:B------:R-:W-:-:S05]  /*9600*/  F2FP.SATFINITE.E5M2.F32.PACK_AB_MERGE_C R23, RZ, R23, RZ ;  /* 0x00000017ff17723e */ /* 0x000fca00048060ff */
[----:B------:R0:W-:Y:S01]  /*9610*/  @!P4 STG.E.U8 desc[UR20][R26.64+0x98], R23 ;  /* 0x000098171a00c986 */ /* 0x0001e2000c101114 */
[----:B------:R-:W-:Y:S05]  /*9620*/  @P2 BRA `(.L_x_192) ;  /* 0x0000000000042947 */ /* 0x000fea0003800000 */
[----:B------:R0:W5:Y:S02]  /*9630*/  LDG.E.U8 R22, desc[UR20][R30.64+0x99] ;  /* 0x000099141e167981 */ /* 0x000164000c1e1100 */
.L_x_192:
[----:B------:R-:W-:Y:S05]  /*9640*/  BSYNC B1 ;  /* 0x0000000000017941 */ /* 0x000fea0003800000 */
.L_x_191:
        /* <DEDUP_REMOVED lines=8> */
[----:B0-----:R-:W-:-:S05]  /*96d0*/  F2FP.SATFINITE.E5M2.F32.PACK_AB_MERGE_C R23, RZ, R22, RZ ;  /* 0x00000016ff17723e */ /* 0x001fca00048060ff */
[----:B------:R0:W-:Y:S01]  /*96e0*/  @!P2 STG.E.U8 desc[UR20][R26.64+0x99], R23 ;  /* 0x000099171a00a986 */ /* 0x0001e2000c101114 */
[----:B------:R-:W-:Y:S05]  /*96f0*/  @P4 BRA `(.L_x_194) ;  /* 0x0000000000044947 */ /* 0x000fea0003800000 */
[----:B------:R0:W5:Y:S02]  /*9700*/  LDG.E.U8 R21, desc[UR20][R28.64+0xa0] ;  /* 0x0000a0141c157981 */ /* 0x000164000c1e1100 */
.L_x_194:
[----:B------:R-:W-:Y:S05]  /*9710*/  BSYNC B1 ;  /* 0x0000000000017941 */ /* 0x000fea0003800000 */
.L_x_193:
        /* <DEDUP_REMOVED lines=12> */
.L_x_196:
[----:B------:R-:W-:Y:S05]  /*97e0*/  BSYNC B1 ;  /* 0x0000000000017941 */ /* 0x000fea0003800000 */
.L_x_195:
        /* <DEDUP_REMOVED lines=12> */
.L_x_198:
[----:B------:R-:W-:Y:S05]  /*98b0*/  BSYNC B1 ;  /* 0x0000000000017941 */ /* 0x000fea0003800000 */
.L_x_197:
        /* <DEDUP_REMOVED lines=12> */
.L_x_200:
[----:B------:R-:W-:Y:S05]  /*9980*/  BSYNC B1 ;  /* 0x0000000000017941 */ /* 0x000fea0003800000 */
.L_x_199:
        /* <DEDUP_REMOVED lines=12> */
.L_x_202:
[----:B------:R-:W-:Y:S05]  /*9a50*/  BSYNC B1 ;  /* 0x0000000000017941 */ /* 0x000fea0003800000 */
.L_x_201:
        /* <DEDUP_REMOVED lines=12> */
.L_x_204:
[----:B------:R-:W-:Y:S05]  /*9b20*/  BSYNC B1 ;  /* 0x0000000000017941 */ /* 0x000fea0003800000 */
.L_x_203:
        /* <DEDUP_REMOVED lines=12> */
.L_x_206:
[----:B------:R-:W-:Y:S05]  /*9bf0*/  BSYNC B1 ;  /* 0x0000000000017941 */ /* 0x000fea0003800000 */
.L_x_205:
        /* <DEDUP_REMOVED lines=12> */
.L_x_208:
[----:B------:R-:W-:Y:S05]  /*9cc0*/  BSYNC B1 ;  /* 0x0000000000017941 */ /* 0x000fea0003800000 */
.L_x_207:
        /* <DEDUP_REMOVED lines=12> */
.L_x_210:
[----:B------:R-:W-:Y:S05]  /*9d90*/  BSYNC B1 ;  /* 0x0000000000017941 */ /* 0x000fea0003800000 */
.L_x_209:
        /* <DEDUP_REMOVED lines=12> */
.L_x_212:
[----:B------:R-:W-:Y:S05]  /*9e60*/  BSYNC B1 ;  /* 0x0000000000017941 */ /* 0x000fea0003800000 */
.L_x_211:
        /* <DEDUP_REMOVED lines=12> */
.L_x_214:
[----:B------:R-:W-:Y:S05]  /*9f30*/  BSYNC B1 ;  /* 0x0000000000017941 */ /* 0x000fea0003800000 */
.L_x_213:
        /* <DEDUP_REMOVED lines=12> */
.L_x_216:
[----:B------:R-:W-:Y:S05]  /*a000*/  BSYNC B1 ;  /* 0x0000000000017941 */ /* 0x000fea0003800000 */
.L_x_215:
        /* <DEDUP_REMOVED lines=12> */
.L_x_218:
[----:B------:R-:W-:Y:S05]  /*a0d0*/  BSYNC B1 ;  /* 0x0000000000017941 */ /* 0x000fea0003800000 */
.L_x_217:
        /* <DEDUP_REMOVED lines=12> */
.L_x_220:
[----:B------:R-:W-:Y:S05]  /*a1a0*/  BSYNC B1 ;  /* 0x0000000000017941 */ /* 0x000fea0003800000 */
.L_x_219:
        /* <DEDUP_REMOVED lines=12> */
.L_x_222:
[----:B------:R-:W-:Y:S05]  /*a270*/  BSYNC B1 ;  /* 0x0000000000017941 */ /* 0x000fea0003800000 */
.L_x_221:
        /* <DEDUP_REMOVED lines=12> */
.L_x_224:
[----:B------:R-:W-:Y:S05]  /*a340*/  BSYNC B1 ;  /* 0x0000000000017941 */ /* 0x000fea0003800000 */
.L_x_223:
        /* <DEDUP_REMOVED lines=12> */
.L_x_226:
[----:B------:R-:W-:Y:S05]  /*a410*/  BSYNC B1 ;  /* 0x0000000000017941 */ /* 0x000fea0003800000 */
.L_x_225:
        /* <DEDUP_REMOVED lines=12> */
.L_x_228:
[----:B------:R-:W-:Y:S05]  /*a4e0*/  BSYNC B1 ;  /* 0x0000000000017941 */ /* 0x000fea0003800000 */
.L_x_227:
        /* <DEDUP_REMOVED lines=12> */
.L_x_230:
[----:B------:R-:W-:Y:S05]  /*a5b0*/  BSYNC B1 ;  /* 0x0000000000017941 */ /* 0x000fea0003800000 */
.L_x_229:
        /* <DEDUP_REMOVED lines=12> */
.L_x_232:
[----:B------:R-:W-:Y:S05]  /*a680*/  BSYNC B1 ;  /* 0x0000000000017941 */ /* 0x000fea0003800000 */
.L_x_231:
[----:B-----5:R-:W-:Y:S01]  /*a690*/  LOP3.LUT R2, R2, 0xff, RZ, 0xc0, !PT ;  /* 0x000000ff02027812 */ /* 0x020fe200078ec0ff */
[----:B------:R-:W-:Y:S01]  /*a6a0*/  BSSY B1, `(.L_x_233) ;  /* 0x000000b000017945 */ /* 0x000fe20003800000 */
[----:B------:R-:W-:Y:S02]  /*a6b0*/  ISETP.LT.OR P4, PT, R35, 0xc9, !P0 ;  /* 0x000000c92300780c */ /* 0x000fe40004781670 */
[----:B------:R-:W-:-:S05]  /*a6c0*/  F2FP.F16.E5M2.UNPACK_B R2, R2 ;  /* 0x00000002ff02723e */ /* 0x000fca00020004ff */
[----:B------:R-:W-:-:S05]  /*a6d0*/  HADD2.F32 R2, -RZ, R2.H0_H0 ;  /* 0x20000002ff027230 */ /* 0x000fca0000004100 */
[----:B0-----:R-:W-:-:S04]  /*a6e0*/  FMUL R3, R2, UR23 ;  /* 0x0000001702037c20 */ /* 0x001fc80008400000 */
[----:B------:R-:W-:Y:S01]  /*a6f0*/  FFMA R3, R0, UR22, R3 ;  /* 0x0000001600037c23 */ /* 0x000fe20008000003 */
[----:B------:R-:W-:-:S04]  /*a700*/  PRMT R0, RZ, 0x7610, R0 ;  /* 0x00007610ff007816 */ /* 0x000fc80000000000 */
[----:B------:R-:W-:-:S05]  /*a710*/  F2FP.SATFINITE.E5M2.F32.PACK_AB_MERGE_C R3, RZ, R3, RZ ;  /* 0x00000003ff03723e */ /* 0x000fca00048060ff */
[----:B------:R0:W-:Y:S01]  /*a720*/  @!P2 STG.E.U8 desc[UR20][R26.64+0xc1], R3 ;  /* 0x0000c1031a00a986 */ /* 0x0001e2000c101114 */
[----:B------:R-:W-:Y:S05]  /*a730*/  @P4 BRA `(.L_x_234) ;  /* 0x0000000000044947 */ /* 0x000fea0003800000 */
[----:B------:R0:W5:Y:S02]  /*a740*/  LDG.E.U8 R0, desc[UR20][R28.64+0xc8] ;  /* 0x0000c8141c007981 */ /* 0x000164000c1e1100 */
.L_x_234:
[----:B------:R-:W-:Y:S05]  /*a750*/  BSYNC B1 ;  /* 0x0000000000017941 */ /* 0x000fea0003800000 */
.L_x_233:
[----:B------:R-:W2:Y:S01]  /*a760*/  LDL.LU R2, [R1] ;  /* 0x0000000001027983 */ /* 0x000ea20000300800 */
[----:B-----5:R-:W-:Y:S01]  /*a770*/  LOP3.LUT R0, R0, 0xff, RZ, 0xc0, !PT ;  /* 0x000000ff00007812 */ /* 0x020fe200078ec0ff */
[----:B------:R-:W-:Y:S01]  /*a780*/  BSSY B1, `(.L_x_235) ;  /* 0x000000b000017945 */ /* 0x000fe20003800000 */
[----:B------:R-:W-:Y:S02]  /*a790*/  ISETP.LT.OR P2, PT, R35, 0xca, !P0 ;  /* 0x000000ca2300780c */ /* 0x000fe40004741670 */
[----:B------:R-:W-:-:S05]  /*a7a0*/  F2FP.F16.E5M2.UNPACK_B R0, R0 ;  /* 0x00000000ff00723e */ /* 0x000fca00020004ff */
[----:B------:R-:W-:-:S05]  /*a7b0*/  HADD2.F32 R0, -RZ, R0.H0_H0 ;  /* 0x20000000ff007230 */ /* 0x000fca0000004100 */
[----:B------:R-:W-:-:S04]  /*a7c0*/  FMUL R0, R0, UR23 ;  /* 0x0000001700007c20 */ /* 0x000fc80008400000 */
[----:B--2---:R-:W-:-:S05]  /*a7d0*/  FFMA R0, R2, UR22, R0 ;  /* 0x0000001602007c23 */ /* 0x004fca0008000000 */
[----:B0-----:R-:W-:Y:S02]  /*a7e0*/  F2FP.SATFINITE.E5M2.F32.PACK_AB_MERGE_C R3, RZ, R0, RZ ;  /* 0x00000000ff03723e */ /* 0x001fe400048060ff */
[----:B------:R-:W-:-:S03]  /*a7f0*/  PRMT R0, RZ, 0x7610, R0 ;  /* 0x00007610ff007816 */ /* 0x000fc60000000000 */
[----:B------:R0:W-:Y:S01]  /*a800*/  @!P4 STG.E.U8 desc[UR20][R24.64+0xc8], R3 ;  /* 0x0000c8031800c986 */ /* 0x0001e2000c101114 */
[----:B------:R-:W-:Y:S05]  /*a810*/  @P2 BRA `(.L_x_236) ;  /* 0x0000000000042947 */ /* 0x000fea0003800000 */
[----:B------:R2:W5:Y:S02]  /*a820*/  LDG.E.U8 R0, desc[UR20][R28.64+0xc9] ;  /* 0x0000c9141c007981 */ /* 0x000564000c1e1100 */
.L_x_236:
[----:B------:R-:W-:Y:S05]  /*a830*/  BSYNC B1 ;  /* 0x0000000000017941 */ /* 0x000fea0003800000 */
.L_x_235:
[----:B------:R-:W3:Y:S01]  /*a840*/  LDL.LU R2, [R1+0x4] ;  /* 0x0000040001027983 */ /* 0x000ee20000300800 */
[----:B-----5:R-:W-:Y:S01]  /*a850*/  LOP3.LUT R0, R0, 0xff, RZ, 0xc0, !PT ;  /* 0x000000ff00007812 */ /* 0x020fe200078ec0ff */
[----:B------:R-:W-:Y:S01]  /*a860*/  BSSY B1, `(.L_x_237) ;  /* 0x000000b000017945 */ /* 0x000fe20003800000 */
[----:B------:R-:W-:Y:S02]  /*a870*/  ISETP.LT.OR P4, PT, R35, 0xc9, !P1 ;  /* 0x000000c92300780c */ /* 0x000fe40004f81670 */
[----:B------:R-:W-:-:S05]  /*a880*/  F2FP.F16.E5M2.UNPACK_B R0, R0 ;  /* 0x00000000ff00723e */ /* 0x000fca00020004ff */
[----:B------:R-:W-:-:S05]  /*a890*/  HADD2.F32 R0, -RZ, R0.H0_H0 ;  /* 0x20000000ff007230 */ /* 0x000fca0000004100 */
[----:B------:R-:W-:-:S04]  /*a8a0*/  FMUL R0, R0, UR23 ;  /* 0x0000001700007c20 */ /* 0x000fc80008400000 */
[----:B---3--:R-:W-:-:S05]  /*a8b0*/  FFMA R0, R2, UR22, R0 ;  /* 0x0000001602007c23 */ /* 0x008fca0008000000 */
[----:B0-----:R-:W-:Y:S02]  /*a8c0*/  F2FP.SATFINITE.E5M2.F32.PACK_AB_MERGE_C R3, RZ, R0, RZ ;  /* 0x00000000ff03723e */ /* 0x001fe400048060ff */
[----:B------:R-:W-:-:S03]  /*a8d0*/  PRMT R0, RZ, 0x7610, R0 ;  /* 0x00007610ff007816 */ /* 0x000fc60000000000 */
[----:B------:R0:W-:Y:S01]  /*a8e0*/  @!P2 STG.E.U8 desc[UR20][R24.64+0xc9], R3 ;  /* 0x0000c9031800a986 */ /* 0x0001e2000c101114 */
[----:B------:R-:W-:Y:S05]  /*a8f0*/  @P4 BRA `(.L_x_238) ;  /* 0x0000000000044947 */ /* 0x000fea0003800000 */
[----:B------:R3:W5:Y:S02]  /*a900*/  LDG.E.U8 R0, desc[UR20][R30.64+0xc8] ;  /* 0x0000c8141e007981 */ /* 0x000764000c1e1100 */
.L_x_238:
[----:B------:R-:W-:Y:S05]  /*a910*/  BSYNC B1 ;  /* 0x0000000000017941 */ /* 0x000fea0003800000 */
.L_x_237:
[----:B------:R-:W2:Y:S01]  /*a920*/  LDL.LU R2, [R1+0x8] ;  /* 0x0000080001027983 */ /* 0x000ea20000300800 */
        /* <DEDUP_REMOVED lines=12> */
.L_x_240:
[----:B------:R-:W-:Y:S05]  /*a9f0*/  BSYNC B1 ;  /* 0x0000000000017941 */ /* 0x000fea0003800000 */
.L_x_239:
        /* <DEDUP_REMOVED lines=13> */
.L_x_242:
[----:B------:R-:W-:Y:S05]  /*aad0*/  BSYNC B1 ;  /* 0x0000000000017941 */ /* 0x000fea0003800000 */
.L_x_241:
        /* <DEDUP_REMOVED lines=13> */
.L_x_244:
[----:B------:R-:W-:Y:S05]  /*abb0*/  BSYNC B1 ;  /* 0x0000000000017941 */ /* 0x000fea0003800000 */
.L_x_243:
        /* <DEDUP_REMOVED lines=13> */
.L_x_246:
[----:B------:R-:W-:Y:S05]  /*ac90*/  BSYNC B1 ;  /* 0x0000000000017941 */ /* 0x000fea0003800000 */
.L_x_245:
        /* <DEDUP_REMOVED lines=13> */
.L_x_248:
[----:B------:R-:W-:Y:S05]  /*ad70*/  BSYNC B1 ;  /* 0x0000000000017941 */ /* 0x000fea0003800000 */
.L_x_247:
        /* <DEDUP_REMOVED lines=13> */
.L_x_250:
[----:B------:R-:W-:Y:S05]  /*ae50*/  BSYNC B1 ;  /* 0x0000000000017941 */ /* 0x000fea0003800000 */
.L_x_249:
        /* <DEDUP_REMOVED lines=13> */
.L_x_252:
[----:B------:R-:W-:Y:S05]  /*af30*/  BSYNC B1 ;  /* 0x0000000000017941 */ /* 0x000fea0003800000 */
.L_x_251:
        /* <DEDUP_REMOVED lines=13> */
.L_x_254:
[----:B------:R-:W-:Y:S05]  /*b010*/  BSYNC B1 ;  /* 0x0000000000017941 */ /* 0x000fea0003800000 */
.L_x_253:
        /* <DEDUP_REMOVED lines=13> */
.L_x_256:
[----:B------:R-:W-:Y:S05]  /*b0f0*/  BSYNC B1 ;  /* 0x0000000000017941 */ /* 0x000fea0003800000 */
.L_x_255:
        /* <DEDUP_REMOVED lines=13> */
.L_x_258:
[----:B------:R-:W-:Y:S05]  /*b1d0*/  BSYNC B1 ;  /* 0x0000000000017941 */ /* 0x000fea0003800000 */
.L_x_257:
        /* <DEDUP_REMOVED lines=13> */
.L_x_260:
[----:B------:R-:W-:Y:S05]  /*b2b0*/  BSYNC B1 ;  /* 0x0000000000017941 */ /* 0x000fea0003800000 */
.L_x_259:
        /* <DEDUP_REMOVED lines=13> */
.L_x_262:
[----:B------:R-:W-:Y:S05]  /*b390*/  BSYNC B1 ;  /* 0x0000000000017941 */ /* 0x000fea0003800000 */
.L_x_261:
        /* <DEDUP_REMOVED lines=13> */
.L_x_264:
[----:B------:R-:W-:Y:S05]  /*b470*/  BSYNC B1 ;  /* 0x0000000000017941 */ /* 0x000fea0003800000 */
.L_x_263:
        /* <DEDUP_REMOVED lines=13> */
.L_x_266:
[----:B------:R-:W-:Y:S05]  /*b550*/  BSYNC B1 ;  /* 0x0000000000017941 */ /* 0x000fea0003800000 */
.L_x_265:
        /* <DEDUP_REMOVED lines=13> */
.L_x_268:
[----:B------:R-:W-:Y:S05]  /*b630*/  BSYNC B1 ;  /* 0x0000000000017941 */ /* 0x000fea0003800000 */
.L_x_267:
        /* <DEDUP_REMOVED lines=13> */
.L_x_270:
[----:B------:R-:W-:Y:S05]  /*b710*/  BSYNC B1 ;  /* 0x0000000000017941 */ /* 0x000fea0003800000 */
.L_x_269:
        /* <DEDUP_REMOVED lines=13> */
.L_x_272:
[----:B------:R-:W-:Y:S05]  /*b7f0*/  BSYNC B1 ;  /* 0x0000000000017941 */ /* 0x000fea0003800000 */
.L_x_271:
        /* <DEDUP_REMOVED lines=13> */
.L_x_274:
[----:B------:R-:W-:Y:S05]  /*b8d0*/  BSYNC B1 ;  /* 0x0000000000017941 */ /* 0x000fea0003800000 */
.L_x_273:
        /* <DEDUP_REMOVED lines=13> */
.L_x_276:
[----:B------:R-:W-:Y:S05]  /*b9b0*/  BSYNC B1 ;  /* 0x0000000000017941 */ /* 0x000fea0003800000 */
.L_x_275:
        /* <DEDUP_REMOVED lines=13> */
.L_x_278:
[----:B------:R-:W-:Y:S05]  /*ba90*/  BSYNC B1 ;  /* 0x0000000000017941 */ /* 0x000fea0003800000 */
.L_x_277:
        /* <DEDUP_REMOVED lines=13> */
.L_x_280:
[----:B------:R-:W-:Y:S05]  /*bb70*/  BSYNC B1 ;  /* 0x0000000000017941 */ /* 0x000fea0003800000 */
.L_x_279:
        /* <DEDUP_REMOVED lines=13> */
.L_x_282:
[----:B------:R-:W-:Y:S05]  /*bc50*/  BSYNC B1 ;  /* 0x0000000000017941 */ /* 0x000fea0003800000 */
.L_x_281:
        /* <DEDUP_REMOVED lines=13> */
.L_x_284:
[----:B------:R-:W-:Y:S05]  /*bd30*/  BSYNC B1 ;  /* 0x0000000000017941 */ /* 0x000fea0003800000 */
.L_x_283:
        /* <DEDUP_REMOVED lines=13> */
.L_x_286:
[----:B------:R-:W-:Y:S05]  /*be10*/  BSYNC B1 ;  /* 0x0000000000017941 */ /* 0x000fea0003800000 */
.L_x_285:
        /* <DEDUP_REMOVED lines=13> */
.L_x_288:
[----:B------:R-:W-:Y:S05]  /*bef0*/  BSYNC B1 ;  /* 0x0000000000017941 */ /* 0x000fea0003800000 */
.L_x_287:
[----:B------:R-:W-:Y:S05]  /*bf00*/  @P1 BRA `(.L_x_289) ;  /* 0x00000020009c1947 */ /* 0x000fea0003800000 */
[----:B------:R-:W2:Y:S01]  /*bf10*/  LDL.LU R2, [R1+0x6c] ;  /* 0x00006c0001027983 */ /* 0x000ea20000300800 */
[----:B-----5:R-:W-:-:S04]  /*bf20*/  LOP3.LUT R0, R0, 0xff, RZ, 0xc0, !PT ;  /* 0x000000ff00007812 */ /* 0x020fc800078ec0ff */
[----:B------:R-:W-:-:S05]  /*bf30*/  F2FP.F16.E5M2.UNPACK_B R0, R0 ;  /* 0x00000000ff00723e */ /* 0x000fca00020004ff */
[----:B------:R-:W-:-:S05]  /*bf40*/  HADD2.F32 R0, -RZ, R0.H0_H0 ;  /* 0x20000000ff007230 */ /* 0x000fca0000004100 */
[----:B------:R-:W-:-:S04]  /*bf50*/  FMUL R0, R0, UR23 ;  /* 0x0000001700007c20 */ /* 0x000fc80008400000 */
[----:B--2---:R-:W-:-:S05]  /*bf60*/  FFMA R0, R2, UR22, R0 ;  /* 0x0000001602007c23 */ /* 0x004fca0008000000 */
[----:B0-----:R-:W-:-:S05]  /*bf70*/  F2FP.SATFINITE.E5M2.F32.PACK_AB_MERGE_C R3, RZ, R0, RZ ;  /* 0x00000000ff03723e */ /* 0x001fca00048060ff */
[----:B------:R0:W-:Y:S01]  /*bf80*/  STG.E.U8 desc[UR20][R26.64+0xf9], R3 ;  /* 0x0000f9031a007986 */ /* 0x0001e2000c101114 */
[----:B------:R-:W-:Y:S05]  /*bf90*/  BRA `(.L_x_289) ;  /* 0x0000002000787947 */ /* 0x000fea0003800000 */
.L_x_32:
[----:B------:R-:W-:Y:S01]  /*bfa0*/  ISETP.GE.AND P1, PT, R38, 0x1, PT ;  /* 0x000000012600780c */ /* 0x000fe20003f26270 */
[----:B------:R-:W-:Y:S01]  /*bfb0*/  FMUL R228, R228, UR22 ;  /* 0x00000016e4e47c20 */ /* 0x000fe20008400000 */
[----:B------:R-:W-:Y:S01]  /*bfc0*/  FMUL R227, R227, UR22 ;  /* 0x00000016e3e37c20 */ /* 0x000fe20008400000 */
[----:B------:R-:W-:Y:S01]  /*bfd0*/  ISETP.GE.AND P0, PT, R38, 0x9, PT ;  /* 0x000000092600780c */ /* 0x000fe20003f06270 */
[----:B------:R-:W-:Y:S01]  /*bfe0*/  FMUL R226, R226, UR22 ;  /* 0x00000016e2e27c20 */ /* 0x000fe20008400000 */
[C---:B------:R-:W-:Y:S02]  /*bff0*/  ISETP.LT.OR P4, PT, R35.reuse, 0x1, !P1 ;  /* 0x000000012300780c */ /* 0x040fe40004f81670 */
[----:B------:R-:W-:Y:S02]  /*c000*/  ISETP.LT.OR P5, PT, R35, 0x2, !P1 ;  /* 0x000000022300780c */ /* 0x000fe40004fa1670 */
[----:B------:R-:W-:Y:S02]  /*c010*/  F2FP.SATFINITE.E5M2.F32.PACK_AB_MERGE_C R29, RZ, R228, RZ ;  /* 0x000000e4ff1d723e */ /* 0x000fe400048060ff */
[----:B------:R-:W-:-:S02]  /*c020*/  F2FP.SATFINITE.E5M2.F32.PACK_AB_MERGE_C R227, RZ, R227, RZ ;  /* 0x000000e3ffe3723e */ /* 0x000fc400048060ff */
[----:B------:R-:W-:Y:S01]  /*c030*/  ISETP.LT.OR P2, PT, R35, 0x1, !P0 ;  /* 0x000000012300780c */ /* 0x000fe20004741670 */
[----:B------:R-:W-:-:S04]  /*c040*/  FMUL R225, R225, UR22 ;  /* 0x00000016e1e17c20 */ /* 0x000fc80008400000 */
[----:B------:R0:W-:Y:S01]  /*c050*/  @!P4 STG.E.U8 desc[UR20][R24.64], R29 ;  /* 0x0000001d1800c986 */ /* 0x0001e2000c101114 */
[----:B------:R-:W-:-:S03]  /*c060*/  ISETP.LT.OR P4, PT, R35, 0x2, !P0 ;  /* 0x000000022300780c */ /* 0x000fc60004781670 */
[----:B------:R1:W-:Y:S01]  /*c070*/  @!P5 STG.E.U8 desc[UR20][R24.64+0x1], R227 ;  /* 0x000001e31800d986 */ /* 0x0003e2000c101114 */
[C---:B------:R-:W-:Y:S01]  /*c080*/  ISETP.LT.OR P5, PT, R35.reuse, 0x9, !P1 ;  /* 0x000000092300780c */ /* 0x040fe20004fa1670 */
[----:B------:R-:W-:Y:S01]  /*c090*/  FMUL R224, R224, UR22 ;  /* 0x00000016e0e07c20 */ /* 0x000fe20008400000 */
[----:B------:R-:W-:Y:S01]  /*c0a0*/  ISETP.LT.OR P6, PT, R35, 0xa, !P1 ;  /* 0x0000000a2300780c */ /* 0x000fe20004fc1670 */
[----:B------:R-:W-:Y:S01]  /*c0b0*/  FMUL R223, R223, UR22 ;  /* 0x00000016dfdf7c20 */ /* 0x000fe20008400000 */
[----:B------:R-:W-:Y:S02]  /*c0c0*/  F2FP.SATFINITE.E5M2.F32.PACK_AB_MERGE_C R31, RZ, R226, RZ ;  /* 0x000000e2ff1f723e */ /* 0x000fe400048060ff */
[----:B------:R-:W-:Y:S02]  /*c0d0*/  F2FP.SATFINITE.E5M2.F32.PACK_AB_MERGE_C R225, RZ, R225, RZ ;  /* 0x000000e1ffe1723e */ /* 0x000fe400048060ff */
[----:B0-----:R-:W-:Y:S01]  /*c0e0*/  F2FP.SATFINITE.E5M2.F32.PACK_AB_MERGE_C R29, RZ, R224, RZ ;  /* 0x000000e0ff1d723e */ /* 0x001fe200048060ff */
[----:B------:R-:W-:Y:S01]  /*c0f0*/  @!P2 STG.E.U8 desc[UR20][R26.64], R31 ;  /* 0x0000001f1a00a986 */ /* 0x000fe2000c101114 */
[----:B------:R-:W-:-:S02]  /*c100*/  F2FP.SATFINITE.E5M2.F32.PACK_AB_MERGE_C R223, RZ, R223, RZ ;  /* 0x000000dfffdf723e */ /* 0x000fc400048060ff */
[C---:B------:R-:W-:Y:S01]  /*c110*/  ISETP.LT.OR P2, PT, R35.reuse, 0x9, !P0 ;  /* 0x000000092300780c */ /* 0x040fe20004741670 */
[----:B------:R-:W-:Y:S01]  /*c120*/  @!P4 STG.E.U8 desc[UR20][R26.64+0x1], R225 ;  /* 0x000001e11a00c986 */ /* 0x000fe2000c101114 */
[----:B------:R-:W-:-:S03]  /*c130*/  ISETP.LT.OR P4, PT, R35, 0xa, !P0 ;  /* 0x0000000a2300780c */ /* 0x000fc60004781670 */
[----:B------:R0:W-:Y:S01]  /*c140*/  @!P5 STG.E.U8 desc[UR20][R24.64+0x8], R29 ;  /* 0x0000081d1800d986 */ /* 0x0001e2000c101114 */
[----:B------:R-:W-:Y:S01]  /*c150*/  ISETP.LT.OR P5, PT, R35, 0x11, !P1 ;  /* 0x000000112300780c */ /* 0x000fe20004fa1670 */
[----:B------:R-:W-:Y:S01]  /*c160*/  FMUL R222, R222, UR22 ;  /* 0x00000016dede7c20 */ /* 0x000fe20008400000 */
[----:B------:R-:W-:Y:S01]  /*c170*/  FMUL R221, R221, UR22 ;  /* 0x00000016dddd7c20 */ /* 0x000fe20008400000 */
[----:B------:R-:W-:Y:S01]  /*c180*/  FMUL R220, R220, UR22 ;  /* 0x00000016dcdc7c20 */ /* 0x000fe20008400000 */
[----:B------:R-:W-:Y:S01]  /*c190*/  @!P6 STG.E.U8 desc[UR20][R24.64+0x9], R223 ;  /* 0x000009df1800e986 */ /* 0x000fe2000c101114 */
[----:B------:R-:W-:Y:S01]  /*c1a0*/  ISETP.LT.OR P6, PT, R35, 0x12, !P1 ;  /* 0x000000122300780c */ /* 0x000fe20004fc1670 */
[----:B------:R-:W-:Y:S01]  /*c1b0*/  FMUL R219, R219, UR22 ;  /* 0x00000016dbdb7c20 */ /* 0x000fe20008400000 */
[----:B------:R-:W-:Y:S01]  /*c1c0*/  F2FP.SATFINITE.E5M2.F32.PACK_AB_MERGE_C R33, RZ, R222, RZ ;  /* 0x000000deff21723e */ /* 0x000fe200048060ff */
[----:B-1----:R-:W2:Y:S01]  /*c1d0*/  LDL.LU R227, [R1+0x8] ;  /* 0x0000080001e37983 */ /* 0x002ea20000300800 */
[----:B------:R-:W-:-:S02]  /*c1e0*/  F2FP.SATFINITE.E5M2.F32.PACK_AB_MERGE_C R221, RZ, R221, RZ ;  /* 0x000000ddffdd723e */ /* 0x000fc400048060ff */
[----:B0-----:R-:W-:Y:S01]  /*c1f0*/  F2FP.SATFINITE.E5M2.F32.PACK_AB_MERGE_C R29, RZ, R220, RZ ;  /* 0x000000dcff1d723e */ /* 0x001fe200048060ff */
[----:B------:R-:W3:Y:S04]  /*c200*/  LDL.LU R226, [R1+0x4] ;  /* 0x0000040001e27983 */ /* 0x000ee80000300800 */
[----:B------:R-:W4:Y:S01]  /*c210*/  LDL.LU R224, [R1] ;  /* 0x0000000001e07983 */ /* 0x000f220000300800 */
[----:B------:R-:W-:-:S03]  /*c220*/  F2FP.SATFINITE.E5M2.F32.PACK_AB_MERGE_C R219, RZ, R219, RZ ;  /* 0x000000dbffdb723e */ /* 0x000fc600048060ff */
[----:B------:R-:W-:Y:S01]  /*c230*/  @!P2 STG.E.U8 desc[UR20][R26.64+0x8], R33 ;  /* 0x000008211a00a986 */ /* 0x000fe2000c101114 */
[----:B------:R-:W-:-:S03]  /*c240*/  ISETP.LT.OR P2, PT, R35, 0x11, !P0 ;  /* 0x000000112300780c */ /* 0x000fc60004741670 */
        /* <DEDUP_REMOVED lines=11> */
[----:B------:R-:W-:Y:S01]  /*c300*/  FMUL R214, R214, UR22 ;  /* 0x00000016d6d67c20 */ /* 0x000fe20008400000 */
[----:B------:R-:W-:Y:S01]  /*c310*/  F2FP.SATFINITE.E5M2.F32.PACK_AB_MERGE_C R217, RZ, R217, RZ ;  /* 0x000000d9ffd9723e */ /* 0x000fe200048060ff */
[----:B------:R-:W-:Y:S01]  /*c320*/  FMUL R213, R213, UR22 ;  /* 0x00000016d5d57c20 */ /* 0x000fe20008400000 */
[----:B0-----:R-:W-:Y:S01]  /*c330*/  F2FP.SATFINITE.E5M2.F32.PACK_AB_MERGE_C R29, RZ, R216, RZ ;  /* 0x000000d8ff1d723e */ /* 0x001fe200048060ff */
[----:B------:R-:W-:Y:S01]  /*c340*/  @!P2 STG.E.U8 desc[UR20][R26.64+0x10], R31 ;  /* 0x0000101f1a00a986 */ /* 0x000fe2000c101114 */
[----:B------:R-:W-:-:S02]  /*c350*/  F2FP.SATFINITE.E5M2.F32.PACK_AB_MERGE_C R215, RZ, R215, RZ ;  /* 0x000000d7ffd7723e */ /* 0x000fc400048060ff */
[C---:B------:R-:W-:Y:S01]  /*c360*/  ISETP.LT.OR P2, PT, R35.reuse, 0x19, !P0 ;  /* 0x000000192300780c */ /* 0x040fe20004741670 */
[----:B------:R-:W-:Y:S01]  /*c370*/  @!P4 STG.E.U8 desc[UR20][R26.64+0x11], R217 ;  /* 0x000011d91a00c986 */ /* 0x000fe2000c101114 */
[----:B------:R-:W-:-:S03]  /*c380*/  ISETP.LT.OR P4, PT, R35, 0x1a, !P0 ;  /* 0x0000001a2300780c */ /* 0x000fc60004781670 */
[----:B------:R0:W-:Y:S01]  /*c390*/  @!P5 STG.E.U8 desc[UR20][R24.64+0x18], R29 ;  /* 0x0000181d1800d986 */ /* 0x0001e2000c101114 */
[C---:B------:R-:W-:Y:S01]  /*c3a0*/  ISETP.LT.OR P5, PT, R35.reuse, 0x21, !P1 ;  /* 0x000000212300780c */ /* 0x040fe20004fa1670 */
[----:B------:R-:W-:Y:S02]  /*c3b0*/  FMUL R212, R212, UR22 ;  /* 0x00000016d4d47c20 */ /* 0x000fe40008400000 */
[----:B------:R-:W-:Y:S01]  /*c3c0*/  @!P6 STG.E.U8 desc[UR20][R24.64+0x19], R215 ;  /* 0x000019d71800e986 */ /* 0x000fe2000c101114 */
[----:B------:R-:W-:Y:S01]  /*c3d0*/  ISETP.LT.OR P6, PT, R35, 0x22, !P1 ;  /* 0x000000222300780c */ /* 0x000fe20004fc1670 */
[----:B------:R-:W-:Y:S01]  /*c3e0*/  FMUL R211, R211, UR22 ;  /* 0x00000016d3d37c20 */ /* 0x000fe20008400000 */
[----:B------:R-:W-:Y:S01]  /*c3f0*/  F2FP.SATFINITE.E5M2.F32.PACK_AB_MERGE_C R33, RZ, R214, RZ ;  /* 0x000000d6ff21723e */ /* 0x000fe200048060ff */
[----:B------:R-:W-:Y:S01]  /*c400*/  FMUL R210, R210, UR22 ;  /* 0x00000016d2d27c20 */ /* 0x000fe20008400000 */
[----:B------:R-:W-:Y:S01]  /*c410*/  F2FP.SATFINITE.E5M2.F32.PACK_AB_MERGE_C R213, RZ, R213, RZ ;  /* 0x000000d5ffd5723e */ /* 0x000fe200048060ff */
[----:B------:R-:W-:Y:S01]  /*c420*/  FMUL R209, R209, UR22 ;  /* 0x00000016d1d17c20 */ /* 0x000fe20008400000 */
        /* <DEDUP_REMOVED lines=8> */
[----:B------:R-:W-:-:S03]  /*c4b0*/  ISETP.LT.OR P5, PT, R35, 0x29, !P1 ;  /* 0x000000292300780c */ /* 0x000fc60004fa1670 */
        /* <DEDUP_REMOVED lines=240> */
[----:B------:R1:W-:Y:S01]  /*d3c0*/  @!P6 STG.E.U8 desc[UR20][R24.64+0x99], R23 ;  /* 0x000099171800e986 */ /* 0x0003e2000c101114 */
        /* <DEDUP_REMOVED lines=11> */
[----:B------:R0:W-:Y:S01]  /*d480*/  @!P4 STG.E.U8 desc[UR20][R26.64+0x99], R21 ;  /* 0x000099151a00c986 */ /* 0x0001e2000c101114 */
[----:B------:R-:W-:-:S03]  /*d490*/  ISETP.LT.OR P4, PT, R35, 0xa2, !P0 ;  /* 0x000000a22300780c */ /* 0x000fc60004781670 */
[----:B------:R-:W-:Y:S01]  /*d4a0*/  @!P5 STG.E.U8 desc[UR20][R24.64+0xa0], R29 ;  /* 0x0000a01d1800d986 */ /* 0x000fe2000c101114 */
[----:B------:R-:W-:-:S03]  /*d4b0*/  ISETP.LT.OR P5, PT, R35, 0xa9, !P1 ;  /* 0x000000a92300780c */ /* 0x000fc60004fa1670 */
[----:B------:R2:W-:Y:S01]  /*d4c0*/  @!P6 STG.E.U8 desc[UR20][R24.64+0xa1], R19 ;  /* 0x0000a1131800e986 */ /* 0x0005e2000c101114 */
[----:B------:R-:W-:Y:S01]  /*d4d0*/  ISETP.LT.OR P6, PT, R35, 0xaa, !P1 ;  /* 0x000000aa2300780c */ /* 0x000fe20004fc1670 */
[----:B------:R-:W-:Y:S01]  /*d4e0*/  FMUL R15, R15, UR22 ;  /* 0x000000160f0f7c20 */ /* 0x000fe20008400000 */
[----:B-1----:R-:W-:Y:S01]  /*d4f0*/  F2FP.SATFINITE.E5M2.F32.PACK_AB_MERGE_C R23, RZ, R18, RZ ;  /* 0x00000012ff17723e */ /* 0x002fe200048060ff */
[----:B------:R-:W-:Y:S01]  /*d500*/  FMUL R14, R14, UR22 ;  /* 0x000000160e0e7c20 */ /* 0x000fe20008400000 */
[----:B------:R-:W-:Y:S01]  /*d510*/  F2FP.SATFINITE.E5M2.F32.PACK_AB_MERGE_C R17, RZ, R17, RZ ;  /* 0x00000011ff11723e */ /* 0x000fe200048060ff */
[----:B------:R-:W-:Y:S01]  /*d520*/  FMUL R13, R13, UR22 ;  /* 0x000000160d0d7c20 */ /* 0x000fe20008400000 */
[----:B0-----:R-:W-:Y:S01]  /*d530*/  F2FP.SATFINITE.E5M2.F32.PACK_AB_MERGE_C R21, RZ, R16, RZ ;  /* 0x00000010ff15723e */ /* 0x001fe200048060ff */
[----:B------:R-:W-:Y:S01]  /*d540*/  @!P2 STG.E.U8 desc[UR20][R26.64+0xa0], R23 ;  /* 0x0000a0171a00a986 */ /* 0x000fe2000c101114 */
[----:B------:R-:W-:Y:S02]  /*d550*/  F2FP.SATFINITE.E5M2.F32.PACK_AB_MERGE_C R15, RZ, R15, RZ ;  /* 0x0000000fff0f723e */ /* 0x000fe400048060ff */
[C---:B------:R-:W-:Y:S01]  /*d560*/  ISETP.LT.OR P2, PT, R35.reuse, 0xa9, !P0 ;  /* 0x000000a92300780c */ /* 0x040fe20004741670 */
[----:B------:R-:W-:Y:S01]  /*d570*/  @!P4 STG.E.U8 desc[UR20][R26.64+0xa1], R17 ;  /* 0x0000a1111a00c986 */ /* 0x000fe2000c101114 */
[----:B------:R-:W-:-:S03]  /*d580*/  ISETP.LT.OR P4, PT, R35, 0xaa, !P0 ;  /* 0x000000aa2300780c */ /* 0x000fc60004781670 */
[----:B------:R-:W-:Y:S01]  /*d590*/  @!P5 STG.E.U8 desc[UR20][R24.64+0xa8], R21 ;  /* 0x0000a8151800d986 */ /* 0x000fe2000c101114 */
[C---:B------:R-:W-:Y:S01]  /*d5a0*/  ISETP.LT.OR P5, PT, R35.reuse, 0xb1, !P1 ;  /* 0x000000b12300780c */ /* 0x040fe20004fa1670 */
[----:B------:R-:W-:Y:S02]  /*d5b0*/  FMUL R12, R12, UR22 ;  /* 0x000000160c0c7c20 */ /* 0x000fe40008400000 */
[----:B------:R0:W-:Y:S01]  /*d5c0*/  @!P6 STG.E.U8 desc[UR20][R24.64+0xa9], R15 ;  /* 0x0000a90f1800e986 */ /* 0x0001e2000c101114 */
[----:B------:R-:W-:Y:S01]  /*d5d0*/  ISETP.LT.OR P6, PT, R35, 0xb2, !P1 ;  /* 0x000000b22300780c */ /* 0x000fe20004fc1670 */
[----:B------:R-:W-:Y:S01]  /*d5e0*/  FMUL R11, R11, UR22 ;  /* 0x000000160b0b7c20 */ /* 0x000fe20008400000 */
[----:B--2---:R-:W-:Y:S01]  /*d5f0*/  F2FP.SATFINITE.E5M2.F32.PACK_AB_MERGE_C R19, RZ, R14, RZ ;  /* 0x0000000eff13723e */ /* 0x004fe200048060ff */
[----:B------:R-:W2:Y:S01]  /*d600*/  LDL.LU R223, [R1+0x18] ;  /* 0x0000180001df7983 */ /* 0x000ea20000300800 */
[----:B------:R-:W-:Y:S02]  /*d610*/  F2FP.SATFINITE.E5M2.F32.PACK_AB_MERGE_C R13, RZ, R13, RZ ;  /* 0x0000000dff0d723e */ /* 0x000fe400048060ff */
[----:B------:R-:W-:Y:S01]  /*d620*/  F2FP.SATFINITE.E5M2.F32.PACK_AB_MERGE_C R11, RZ, R11, RZ ;  /* 0x0000000bff0b723e */ /* 0x000fe200048060ff */
[----:B------:R-:W-:Y:S01]  /*d630*/  @!P2 STG.E.U8 desc[UR20][R26.64+0xa8], R19 ;  /* 0x0000a8131a00a986 */ /* 0x000fe2000c101114 */
[----:B0-----:R-:W-:-:S03]  /*d640*/  F2FP.SATFINITE.E5M2.F32.PACK_AB_MERGE_C R15, RZ, R12, RZ ;  /* 0x0000000cff0f723e */ /* 0x001fc600048060ff */
[----:B------:R0:W-:Y:S01]  /*d650*/  @!P4 STG.E.U8 desc[UR20][R26.64+0xa9], R13 ;  /* 0x0000a90d1a00c986 */ /* 0x0001e2000c101114 */
[C---:B------:R-:W-:Y:S02]  /*d660*/  ISETP.LT.OR P2, PT, R35.reuse, 0xb1, !P0 ;  /* 0x000000b12300780c */ /* 0x040fe40004741670 */
[C---:B------:R-:W-:Y:S01]  /*d670*/  ISETP.LT.OR P4, PT, R35.reuse, 0xb2, !P0 ;  /* 0x000000b22300780c */ /* 0x040fe20004781670 */
[----:B------:R-:W-:Y:S01]  /*d680*/  @!P5 STG.E.U8 desc[UR20][R24.64+0xb0], R15 ;  /* 0x0000b00f1800d986 */ /* 0x000fe2000c101114 */
[----:B------:R-:W-:Y:S01]  /*d690*/  ISETP.LT.OR P5, PT, R35, 0xb9, !P1 ;  /* 0x000000b92300780c */ /* 0x000fe20004fa1670 */
[----:B------:R-:W-:Y:S01]  /*d6a0*/  FMUL R10, R10, UR22 ;  /* 0x000000160a0a7c20 */ /* 0x000fe20008400000 */
[----:B------:R-:W-:Y:S01]  /*d6b0*/  FMUL R9, R9, UR22 ;  /* 0x0000001609097c20 */ /* 0x000fe20008400000 */
[----:B------:R-:W2:Y:S01]  /*d6c0*/  LDL.LU R222, [R1+0x14] ;  /* 0x0000140001de7983 */ /* 0x000ea20000300800 */
[----:B------:R-:W-:-:S03]  /*d6d0*/  FMUL R8, R8, UR22 ;  /* 0x0000001608087c20 */ /* 0x000fc60008400000 */
[----:B------:R-:W2:Y:S01]  /*d6e0*/  LDL.LU R220, [R1+0x10] ;  /* 0x0000100001dc7983 */ /* 0x000ea20000300800 */
[----:B------:R-:W-:-:S03]  /*d6f0*/  F2FP.SATFINITE.E5M2.F32.PACK_AB_MERGE_C R17, RZ, R10, RZ ;  /* 0x0000000aff11723e */ /* 0x000fc600048060ff */
[----:B------:R-:W2:Y:S01]  /*d700*/  LDL.LU R221, [R1+0xc] ;  /* 0x00000c0001dd7983 */ /* 0x000ea20000300800 */
[----:B------:R-:W-:Y:S01]  /*d710*/  F2FP.SATFINITE.E5M2.F32.PACK_AB_MERGE_C R9, RZ, R9, RZ ;  /* 0x00000009ff09723e */ /* 0x000fe200048060ff */
[----:B------:R-:W-:Y:S01]  /*d720*/  FMUL R7, R7, UR22 ;  /* 0x0000001607077c20 */ /* 0x000fe20008400000 */
[----:B0-----:R-:W-:Y:S01]  /*d730*/  F2FP.SATFINITE.E5M2.F32.PACK_AB_MERGE_C R13, RZ, R8, RZ ;  /* 0x00000008ff0d723e */ /* 0x001fe200048060ff */
[----:B------:R0:W-:Y:S01]  /*d740*/  @!P6 STG.E.U8 desc[UR20][R24.64+0xb1], R11 ;  /* 0x0000b10b1800e986 */ /* 0x0001e2000c101114 */
[----:B------:R-:W-:Y:S01]  /*d750*/  ISETP.LT.OR P6, PT, R35, 0xba, !P1 ;  /* 0x000000ba2300780c */ /* 0x000fe20004fc1670 */
[----:B-----5:R-:W-:Y:S01]  /*d760*/  FMUL R2, R2, UR22 ;  /* 0x0000001602027c20 */ /* 0x020fe20008400000 */
[----:B------:R-:W-:Y:S01]  /*d770*/  F2FP.SATFINITE.E5M2.F32.PACK_AB_MERGE_C R7, RZ, R7, RZ ;  /* 0x00000007ff07723e */ /* 0x000fe200048060ff */
[----:B------:R-:W-:Y:S01]  /*d780*/  @!P2 STG.E.U8 desc[UR20][R26.64+0xb0], R17 ;  /* 0x0000b0111a00a986 */ /* 0x000fe2000c101114 */
[----:B------:R-:W-:Y:S01]  /*d790*/  FMUL R3, R3, UR22 ;  /* 0x0000001603037c20 */ /* 0x000fe20008400000 */
[----:B------:R-:W-:Y:S01]  /*d7a0*/  FMUL R4, R4, UR22 ;  /* 0x0000001604047c20 */ /* 0x000fe20008400000 */
[C---:B------:R-:W-:Y:S01]  /*d7b0*/  ISETP.LT.OR P2, PT, R35.reuse, 0xb9, !P0 ;  /* 0x000000b92300780c */ /* 0x040fe20004741670 */
[----:B------:R1:W-:Y:S01]  /*d7c0*/  @!P4 STG.E.U8 desc[UR20][R26.64+0xb1], R9 ;  /* 0x0000b1091a00c986 */ /* 0x0003e2000c101114 */
[----:B------:R-:W-:Y:S01]  /*d7d0*/  ISETP.LT.OR P4, PT, R35, 0xba, !P0 ;  /* 0x000000ba2300780c */ /* 0x000fe20004781670 */
[----:B------:R-:W-:Y:S01]  /*d7e0*/  FMUL R6, R6, UR22 ;  /* 0x0000001606067c20 */ /* 0x000fe20008400000 */
[----:B------:R-:W-:Y:S01]  /*d7f0*/  FMUL R5, R5, UR22 ;  /* 0x0000001605057c20 */ /* 0x000fe20008400000 */
[----:B------:R3:W-:Y:S01]  /*d800*/  @!P5 STG.E.U8 desc[UR20][R24.64+0xb8], R13 ;  /* 0x0000b80d1800d986 */ /* 0x0007e2000c101114 */
[----:B------:R-:W-:Y:S01]  /*d810*/  ISETP.LT.OR P5, PT, R35, 0xc1, !P1 ;  /* 0x000000c12300780c */ /* 0x000fe20004fa1670 */
[----:B------:R-:W-:Y:S01]  /*d820*/  FMUL R0, R0, UR22 ;  /* 0x0000001600007c20 */ /* 0x000fe20008400000 */
[----:B0-----:R-:W-:Y:S01]  /*d830*/  F2FP.SATFINITE.E5M2.F32.PACK_AB_MERGE_C R11, RZ, R6, RZ ;  /* 0x00000006ff0b723e */ /* 0x001fe200048060ff */
[----:B------:R-:W2:Y:S01]  /*d840*/  LDL.LU R225, [R1+0x1c] ;  /* 0x00001c0001e17983 */ /* 0x000ea20000300800 */
[----:B------:R-:W-:-:S03]  /*d850*/  F2FP.SATFINITE.E5M2.F32.PACK_AB_MERGE_C R5, RZ, R5, RZ ;  /* 0x00000005ff05723e */ /* 0x000fc600048060ff */
[----:B------:R0:W-:Y:S01]  /*d860*/  @!P6 STG.E.U8 desc[UR20][R24.64+0xb9], R7 ;  /* 0x0000b9071800e986 */ /* 0x0001e2000c101114 */
[----:B-1----:R-:W-:Y:S01]  /*d870*/  F2FP.SATFINITE.E5M2.F32.PACK_AB_MERGE_C R9, RZ, R4, RZ ;  /* 0x00000004ff09723e */ /* 0x002fe200048060ff */
[----:B------:R-:W-:Y:S01]  /*d880*/  FMUL R4, R227, UR22 ;  /* 0x00000016e3047c20 */ /* 0x000fe20008400000 */
[C---:B------:R-:W-:Y:S01]  /*d890*/  ISETP.LT.OR P6, PT, R35.reuse, 0xc2, !P1 ;  /* 0x000000c22300780c */ /* 0x040fe20004fc1670 */
[----:B------:R-:W-:Y:S01]  /*d8a0*/  @!P2 STG.E.U8 desc[UR20][R26.64+0xb8], R11 ;  /* 0x0000b80b1a00a986 */ /* 0x000fe2000c101114 */
[----:B---3--:R-:W-:Y:S01]  /*d8b0*/  F2FP.SATFINITE.E5M2.F32.PACK_AB_MERGE_C R13, RZ, R2, RZ ;  /* 0x00000002ff0d723e */ /* 0x008fe200048060ff */
[----:B----4-:R-:W-:Y:S01]  /*d8c0*/  FMUL R2, R224, UR22 ;  /* 0x00000016e0027c20 */ /* 0x010fe20008400000 */
[----:B------:R-:W-:Y:S01]  /*d8d0*/  ISETP.LT.OR P2, PT, R35, 0xc1, !P0 ;  /* 0x000000c12300780c */ /* 0x000fe20004741670 */
[----:B------:R-:W3:Y:S01]  /*d8e0*/  LDL.LU R224, [R1+0x20] ;  /* 0x0000200001e07983 */ /* 0x000ee20000300800 */
[----:B0-----:R-:W-:Y:S01]  /*d8f0*/  F2FP.SATFINITE.E5M2.F32.PACK_AB_MERGE_C R7, RZ, R3, RZ ;  /* 0x00000003ff07723e */ /* 0x001fe200048060ff */
[----:B------:R-:W-:-:S02]  /*d900*/  FMUL R3, R226, UR22 ;  /* 0x00000016e2037c20 */ /* 0x000fc40008400000 */
[----:B------:R0:W-:Y:S01]  /*d910*/  @!P4 STG.E.U8 desc[UR20][R26.64+0xb9], R5 ;  /* 0x0000b9051a00c986 */ /* 0x0001e2000c101114 */
[----:B------:R-:W-:-:S03]  /*d920*/  ISETP.LT.OR P4, PT, R35, 0xc2, !P0 ;  /* 0x000000c22300780c */ /* 0x000fc60004781670 */
[----:B------:R-:W4:Y:S04]  /*d930*/  LDL.LU R226, [R1+0x24] ;  /* 0x0000240001e27983 */ /* 0x000f280000300800 */
[----:B------:R-:W4:Y:S04]  /*d940*/  LDL.LU R227, [R1+0x28] ;  /* 0x0000280001e37983 */ /* 0x000f280000300800 */
[----:B------:R-:W-:Y:S01]  /*d950*/  @!P5 STG.E.U8 desc[UR20][R24.64+0xc0], R9 ;  /* 0x0000c0091800d986 */ /* 0x000fe2000c101114 */
[C---:B------:R-:W-:Y:S02]  /*d960*/  ISETP.LT.OR P5, PT, R35.reuse, 0xc9, !P1 ;  /* 0x000000c92300780c */ /* 0x040fe40004fa1670 */
[----:B0-----:R-:W-:Y:S01]  /*d970*/  F2FP.SATFINITE.E5M2.F32.PACK_AB_MERGE_C R5, RZ, R0, RZ ;  /* 0x00000000ff05723e */ /* 0x001fe200048060ff */
[----:B------:R0:W-:Y:S01]  /*d980*/  @!P6 STG.E.U8 desc[UR20][R24.64+0xc1], R7 ;  /* 0x0000c1071800e986 */ /* 0x0001e2000c101114 */
[----:B------:R-:W-:-:S03]  /*d990*/  ISETP.LT.OR P6, PT, R35, 0xca, !P1 ;  /* 0x000000ca2300780c */ /* 0x000fc60004fc1670 */
[----:B------:R-:W-:Y:S01]  /*d9a0*/  @!P2 STG.E.U8 desc[UR20][R26.64+0xc0], R13 ;  /* 0x0000c00d1a00a986 */ /* 0x000fe2000c101114 */
[----:B------:R-:W-:-:S03]  /*d9b0*/  ISETP.LT.OR P2, PT, R35, 0xc9, !P0 ;  /* 0x000000c92300780c */ /* 0x000fc60004741670 */
[----:B------:R1:W-:Y:S01]  /*d9c0*/  @!P4 STG.E.U8 desc[UR20][R26.64+0xc1], R5 ;  /* 0x0000c1051a00c986 */ /* 0x0003e2000c101114 */
[----:B0-----:R-:W-:Y:S02]  /*d9d0*/  F2FP.SATFINITE.E5M2.F32.PACK_AB_MERGE_C R7, RZ, R2, RZ ;  /* 0x00000002ff07723e */ /* 0x001fe400048060ff */
[----:B------:R-:W-:-:S03]  /*d9e0*/  ISETP.LT.OR P4, PT, R35, 0xca, !P0 ;  /* 0x000000ca2300780c */ /* 0x000fc60004781670 */
[----:B------:R0:W-:Y:S01]  /*d9f0*/  @!P5 STG.E.U8 desc[UR20][R24.64+0xc8], R7 ;  /* 0x0000c8071800d986 */ /* 0x0001e2000c101114 */
[----:B------:R-:W-:Y:S02]  /*da00*/  ISETP.LT.OR P5, PT, R35, 0xd1, !P1 ;  /* 0x000000d12300780c */ /* 0x000fe40004fa1670 */
[----:B------:R-:W-:Y:S02]  /*da10*/  F2FP.SATFINITE.E5M2.F32.PACK_AB_MERGE_C R9, RZ, R3, RZ ;  /* 0x00000003ff09723e */ /* 0x000fe400048060ff */
[----:B------:R-:W-:-:S03]  /*da20*/  F2FP.SATFINITE.E5M2.F32.PACK_AB_MERGE_C R11, RZ, R4, RZ ;  /* 0x00000004ff0b723e */ /* 0x000fc600048060ff */
[----:B------:R0:W-:Y:S04]  /*da30*/  @!P6 STG.E.U8 desc[UR20][R24.64+0xc9], R9 ;  /* 0x0000c9091800e986 */ /* 0x0001e8000c101114 */
[----:B------:R-:W-:Y:S01]  /*da40*/  @!P2 STG.E.U8 desc[UR20][R26.64+0xc8], R11 ;  /* 0x0000c80b1a00a986 */ /* 0x000fe2000c101114 */
[----:B--2---:R-:W-:Y:S01]  /*da50*/  FMUL R2, R220, UR22 ;  /* 0x00000016dc027c20 */ /* 0x004fe20008400000 */
[----:B------:R-:W-:Y:S02]  /*da60*/  FMUL R0, R221, UR22 ;  /* 0x00000016dd007c20 */ /* 0x000fe40008400000 */
[----:B------:R-:W2:Y:S03]  /*da70*/  LDL.LU R221, [R1+0x2c] ;  /* 0x00002c0001dd7983 */ /* 0x000ea60000300800 */
[----:B-1----:R-:W-:Y:S01]  /*da80*/  F2FP.SATFINITE.E5M2.F32.PACK_AB_MERGE_C R5, RZ, R0, RZ ;  /* 0x00000000ff05723e */ /* 0x002fe200048060ff */
[----:B------:R-:W2:Y:S01]  /*da90*/  LDL.LU R220, [R1+0x30] ;  /* 0x0000300001dc7983 */ /* 0x000ea20000300800 */
[----:B------:R-:W-:Y:S01]  /*daa0*/  FMUL R0, R223, UR22 ;  /* 0x00000016df007c20 */ /* 0x000fe20008400000 */
[----:B------:R-:W-:Y:S01]  /*dab0*/  FMUL R3, R222, UR22 ;  /* 0x00000016de037c20 */ /* 0x000fe20008400000 */
[----:B0-----:R-:W-:Y:S01]  /*dac0*/  F2FP.SATFINITE.E5M2.F32.PACK_AB_MERGE_C R7, RZ, R2, RZ ;  /* 0x00000002ff07723e */ /* 0x001fe200048060ff */
[----:B------:R-:W2:Y:S02]  /*dad0*/  LDL.LU R222, [R1+0x34] ;  /* 0x0000340001de7983 */ /* 0x000ea40000300800 */
[----:B------:R-:W-:-:S02]  /*dae0*/  F2FP.SATFINITE.E5M2.F32.PACK_AB_MERGE_C R13, RZ, R0, RZ ;  /* 0x00000000ff0d723e */ /* 0x000fc400048060ff */
[----:B------:R-:W2:Y:S01]  /*daf0*/  LDL.LU R223, [R1+0x38] ;  /* 0x0000380001df7983 */ /* 0x000ea20000300800 */
[----:B------:R-:W-:Y:S01]  /*db00*/  F2FP.SATFINITE.E5M2.F32.PACK_AB_MERGE_C R9, RZ, R3, RZ ;  /* 0x00000003ff09723e */ /* 0x000fe200048060ff */
[----:B------:R-:W-:Y:S02]  /*db10*/  FMUL R2, R225, UR22 ;  /* 0x00000016e1027c20 */ /* 0x000fe40008400000 */
[----:B------:R-:W2:Y:S04]  /*db20*/  LDL.LU R225, [R1+0x3c] ;  /* 0x00003c0001e17983 */ /* 0x000ea80000300800 */
[----:B------:R-:W-:Y:S01]  /*db30*/  @!P4 STG.E.U8 desc[UR20][R26.64+0xc9], R5 ;  /* 0x0000c9051a00c986 */ /* 0x000fe2000c101114 */
[----:B---3--:R-:W-:-:S03]  /*db40*/  FMUL R0, R224, UR22 ;  /* 0x00000016e0007c20 */ /* 0x008fc60008400000 */
[----:B------:R0:W-:Y:S04]  /*db50*/  @!P5 STG.E.U8 desc[UR20][R24.64+0xd0], R7 ;  /* 0x0000d0071800d986 */ /* 0x0001e8000c101114 */
[----:B------:R-:W3:Y:S01]  /*db60*/  LDL.LU R224, [R1+0x40] ;  /* 0x0000400001e07983 */ /* 0x000ee20000300800 */
[----:B----4-:R-:W-:-:S03]  /*db70*/  FMUL R3, R226, UR22 ;  /* 0x00000016e2037c20 */ /* 0x010fc60008400000 */
[----:B------:R-:W4:Y:S01]  /*db80*/  LDL.LU R226, [R1+0x44] ;  /* 0x0000440001e27983 */ /* 0x000f220000300800 */
[----:B0-----:R-:W-:Y:S01]  /*db90*/  F2FP.SATFINITE.E5M2.F32.PACK_AB_MERGE_C R7, RZ, R0, RZ ;  /* 0x00000000ff07723e */ /* 0x001fe200048060ff */
[----:B------:R-:W-:Y:S02]  /*dba0*/  FMUL R0, R227, UR22 ;  /* 0x00000016e3007c20 */ /* 0x000fe40008400000 */
[----:B------:R-:W4:Y:S01]  /*dbb0*/  LDL.LU R227, [R1+0x48] ;  /* 0x0000480001e37983 */ /* 0x000f220000300800 */
[C---:B------:R-:W-:Y:S02]  /*dbc0*/  ISETP.LT.OR P6, PT, R35.reuse, 0xd2, !P1 ;  /* 0x000000d22300780c */ /* 0x040fe40004fc1670 */
[C---:B------:R-:W-:Y:S01]  /*dbd0*/  ISETP.LT.OR P4, PT, R35.reuse, 0xd2, !P0 ;  /* 0x000000d22300780c */ /* 0x040fe20004781670 */
[----:B------:R-:W4:Y:S01]  /*dbe0*/  LDL.LU R219, [R1+0x4c] ;  /* 0x00004c0001db7983 */ /* 0x000f220000300800 */
[----:B------:R-:W-:Y:S02]  /*dbf0*/  F2FP.SATFINITE.E5M2.F32.PACK_AB_MERGE_C R5, RZ, R2, RZ ;  /* 0x00000002ff05723e */ /* 0x000fe400048060ff */
[----:B------:R-:W-:-:S02]  /*dc00*/  ISETP.LT.OR P2, PT, R35, 0xd1, !P0 ;  /* 0x000000d12300780c */ /* 0x000fc40004741670 */
[----:B------:R-:W-:Y:S02]  /*dc10*/  ISETP.LT.OR P5, PT, R35, 0xd9, !P1 ;  /* 0x000000d92300780c */ /* 0x000fe40004fa1670 */
[----:B------:R-:W-:-:S03]  /*dc20*/  F2FP.SATFINITE.E5M2.F32.PACK_AB_MERGE_C R11, RZ, R0, RZ ;  /* 0x00000000ff0b723e */ /* 0x000fc600048060ff */
[----:B------:R0:W-:Y:S01]  /*dc30*/  @!P6 STG.E.U8 desc[UR20][R24.64+0xd1], R9 ;  /* 0x0000d1091800e986 */ /* 0x0001e2000c101114 */
[----:B------:R-:W-:-:S03]  /*dc40*/  ISETP.LT.OR P6, PT, R35, 0xda, !P1 ;  /* 0x000000da2300780c */ /* 0x000fc60004fc1670 */
[----:B------:R1:W-:Y:S01]  /*dc50*/  @!P4 STG.E.U8 desc[UR20][R26.64+0xd1], R5 ;  /* 0x0000d1051a00c986 */ /* 0x0003e2000c101114 */
[----:B------:R-:W-:-:S03]  /*dc60*/  ISETP.LT.OR P4, PT, R35, 0xda, !P0 ;  /* 0x000000da2300780c */ /* 0x000fc60004781670 */
[----:B------:R-:W-:Y:S01]  /*dc70*/  @!P2 STG.E.U8 desc[UR20][R26.64+0xd0], R13 ;  /* 0x0000d00d1a00a986 */ /* 0x000fe2000c101114 */
[----:B0-----:R-:W-:-:S03]  /*dc80*/  F2FP.SATFINITE.E5M2.F32.PACK_AB_MERGE_C R9, RZ, R3, RZ ;  /* 0x00000003ff09723e */ /* 0x001fc600048060ff */
[----:B------:R0:W-:Y:S04]  /*dc90*/  @!P5 STG.E.U8 desc[UR20][R24.64+0xd8], R7 ;  /* 0x0000d8071800d986 */ /* 0x0001e8000c101114 */
[----:B------:R0:W-:Y:S01]  /*dca0*/  @!P6 STG.E.U8 desc[UR20][R24.64+0xd9], R9 ;  /* 0x0000d9091800e986 */ /* 0x0001e2000c101114 */
[----:B--2---:R-:W-:-:S03]  /*dcb0*/  FMUL R0, R221, UR22 ;  /* 0x00000016dd007c20 */ /* 0x004fc60008400000 */
[----:B------:R-:W2:Y:S01]  /*dcc0*/  LDL.LU R221, [R1+0x50] ;  /* 0x0000500001dd7983 */ /* 0x000ea20000300800 */
[----:B------:R-:W-:-:S03]  /*dcd0*/  FMUL R2, R220, UR22 ;  /* 0x00000016dc027c20 */ /* 0x000fc60008400000 */
[----:B------:R-:W2:Y:S01]  /*dce0*/  LDL.LU R220, [R1+0x54] ;  /* 0x0000540001dc7983 */ /* 0x000ea20000300800 */
[----:B-1----:R-:W-:Y:S01]  /*dcf0*/  F2FP.SATFINITE.E5M2.F32.PACK_AB_MERGE_C R5, RZ, R0, RZ ;  /* 0x00000000ff05723e */ /* 0x002fe200048060ff */
[----:B------:R-:W-:Y:S02]  /*dd00*/  FMUL R3, R222, UR22 ;  /* 0x00000016de037c20 */ /* 0x000fe40008400000 */
[----:B------:R-:W2:Y:S01]  /*dd10*/  LDL.LU R222, [R1+0x58] ;  /* 0x0000580001de7983 */ /* 0x000ea20000300800 */
[----:B0-----:R-:W-:Y:S01]  /*dd20*/  F2FP.SATFINITE.E5M2.F32.PACK_AB_MERGE_C R7, RZ, R2, RZ ;  /* 0x00000002ff07723e */ /* 0x001fe200048060ff */
[----:B------:R-:W-:Y:S01]  /*dd30*/  FMUL R4, R223, UR22 ;  /* 0x00000016df047c20 */ /* 0x000fe20008400000 */
[----:B------:R-:W-:Y:S01]  /*dd40*/  F2FP.SATFINITE.E5M2.F32.PACK_AB_MERGE_C R9, RZ, R3, RZ ;  /* 0x00000003ff09723e */ /* 0x000fe200048060ff */
[----:B------:R-:W2:Y:S01]  /*dd50*/  LDL.LU R223, [R1+0x5c] ;  /* 0x00005c0001df7983 */ /* 0x000ea20000300800 */
[----:B------:R-:W-:-:S03]  /*dd60*/  FMUL R0, R225, UR22 ;  /* 0x00000016e1007c20 */ /* 0x000fc60008400000 */
[----:B------:R0:W-:Y:S04]  /*dd70*/  @!P4 STG.E.U8 desc[UR20][R26.64+0xd9], R5 ;  /* 0x0000d9051a00c986 */ /* 0x0001e8000c101114 */
[----:B------:R-:W2:Y:S01]  /*dd80*/  LDL.LU R225, [R1+0x60] ;  /* 0x0000600001e17983 */ /* 0x000ea20000300800 */
[----:B0-----:R-:W-:Y:S01]  /*dd90*/  F2FP.SATFINITE.E5M2.F32.PACK_AB_MERGE_C R5, RZ, R0, RZ ;  /* 0x00000000ff05723e */ /* 0x001fe200048060ff */
[----:B---3--:R-:W-:Y:S02]  /*dda0*/  FMUL R2, R224, UR22 ;  /* 0x00000016e0027c20 */ /* 0x008fe40008400000 */
[----:B------:R-:W3:Y:S01]  /*ddb0*/  LDL.LU R224, [R1+0x64] ;  /* 0x0000640001e07983 */ /* 0x000ee20000300800 */
[----:B----4-:R-:W-:-:S03]  /*ddc0*/  FMUL R3, R226, UR22 ;  /* 0x00000016e2037c20 */ /* 0x010fc60008400000 */
[----:B------:R-:W4:Y:S01]  /*ddd0*/  LDL.LU R226, [R1+0x68] ;  /* 0x0000680001e27983 */ /* 0x000f220000300800 */
[----:B------:R-:W-:-:S03]  /*dde0*/  FMUL R0, R227, UR22 ;  /* 0x00000016e3007c20 */ /* 0x000fc60008400000 */
[----:B------:R-:W4:Y:S01]  /*ddf0*/  LDL.LU R227, [R1+0x6c] ;  /* 0x00006c0001e37983 */ /* 0x000f220000300800 */
[C---:B------:R-:W-:Y:S02]  /*de00*/  ISETP.LT.OR P2, PT, R35.reuse, 0xd9, !P0 ;  /* 0x000000d92300780c */ /* 0x040fe40004741670 */
[C---:B------:R-:W-:Y:S02]  /*de10*/  ISETP.LT.OR P5, PT, R35.reuse, 0xe1, !P1 ;  /* 0x000000e12300780c */ /* 0x040fe40004fa1670 */
[C---:B------:R-:W-:Y:S02]  /*de20*/  ISETP.LT.OR P6, PT, R35.reuse, 0xe2, !P1 ;  /* 0x000000e22300780c */ /* 0x040fe40004fc1670 */
[----:B------:R-:W-:-:S07]  /*de30*/  ISETP.LT.OR P4, PT, R35, 0xe2, !P0 ;  /* 0x000000e22300780c */ /* 0x000fce0004781670 */
[----:B------:R-:W-:Y:S01]  /*de40*/  @!P2 STG.E.U8 desc[UR20][R26.64+0xd8], R11 ;  /* 0x0000d80b1a00a986 */ /* 0x000fe2000c101114 */
[----:B------:R-:W-:-:S03]  /*de50*/  ISETP.LT.OR P2, PT, R35, 0xe1, !P0 ;  /* 0x000000e12300780c */ /* 0x000fc60004741670 */
[----:B------:R0:W-:Y:S01]  /*de60*/  @!P5 STG.E.U8 desc[UR20][R24.64+0xe0], R7 ;  /* 0x0000e0071800d986 */ /* 0x0001e2000c101114 */
[----:B------:R-:W-:-:S03]  /*de70*/  ISETP.LT.OR P5, PT, R35, 0xe9, !P1 ;  /* 0x000000e92300780c */ /* 0x000fc60004fa1670 */
[----:B------:R1:W-:Y:S01]  /*de80*/  @!P6 STG.E.U8 desc[UR20][R24.64+0xe1], R9 ;  /* 0x0000e1091800e986 */ /* 0x0003e2000c101114 */
[----:B------:R-:W-:Y:S02]  /*de90*/  ISETP.LT.OR P6, PT, R35, 0xea, !P1 ;  /* 0x000000ea2300780c */ /* 0x000fe40004fc1670 */
[----:B------:R-:W-:Y:S01]  /*dea0*/  F2FP.SATFINITE.E5M2.F32.PACK_AB_MERGE_C R13, RZ, R4, RZ ;  /* 0x00000004ff0d723e */ /* 0x000fe200048060ff */
[----:B------:R1:W-:Y:S01]  /*deb0*/  @!P4 STG.E.U8 desc[UR20][R26.64+0xe1], R5 ;  /* 0x0000e1051a00c986 */ /* 0x0003e2000c101114 */
[----:B0-----:R-:W-:-:S03]  /*dec0*/  F2FP.SATFINITE.E5M2.F32.PACK_AB_MERGE_C R7, RZ, R2, RZ ;  /* 0x00000002ff07723e */ /* 0x001fc600048060ff */
[----:B------:R-:W-:Y:S01]  /*ded0*/  @!P2 STG.E.U8 desc[UR20][R26.64+0xe0], R13 ;  /* 0x0000e00d1a00a986 */ /* 0x000fe2000c101114 */
[----:B-1----:R-:W-:-:S03]  /*dee0*/  F2FP.SATFINITE.E5M2.F32.PACK_AB_MERGE_C R9, RZ, R3, RZ ;  /* 0x00000003ff09723e */ /* 0x002fc600048060ff */
[----:B------:R0:W-:Y:S01]  /*def0*/  @!P5 STG.E.U8 desc[UR20][R24.64+0xe8], R7 ;  /* 0x0000e8071800d986 */ /* 0x0001e2000c101114 */
[C---:B------:R-:W-:Y:S02]  /*df00*/  ISETP.LT.OR P2, PT, R35.reuse, 0xe9, !P0 ;  /* 0x000000e92300780c */ /* 0x040fe40004741670 */
[C---:B------:R-:W-:Y:S01]  /*df10*/  ISETP.LT.OR P4, PT, R35.reuse, 0xea, !P0 ;  /* 0x000000ea2300780c */ /* 0x040fe20004781670 */
[----:B------:R1:W-:Y:S01]  /*df20*/  @!P6 STG.E.U8 desc[UR20][R24.64+0xe9], R9 ;  /* 0x0000e9091800e986 */ /* 0x0003e2000c101114 */
[----:B------:R-:W-:Y:S01]  /*df30*/  ISETP.LT.OR P5, PT, R35, 0xf1, !P1 ;  /* 0x000000f12300780c */ /* 0x000fe20004fa1670 */
[----:B------:R-:W-:Y:S01]  /*df40*/  FMUL R2, R219, UR22 ;  /* 0x00000016db027c20 */ /* 0x000fe20008400000 */
[----:B------:R-:W-:Y:S02]  /*df50*/  ISETP.LT.OR P6, PT, R35, 0xf2, !P1 ;  /* 0x000000f22300780c */ /* 0x000fe40004fc1670 */
[----:B------:R-:W-:Y:S02]  /*df60*/  F2FP.SATFINITE.E5M2.F32.PACK_AB_MERGE_C R11, RZ, R0, RZ ;  /* 0x00000000ff0b723e */ /* 0x000fe400048060ff */
[----:B------:R-:W-:-:S03]  /*df70*/  F2FP.SATFINITE.E5M2.F32.PACK_AB_MERGE_C R5, RZ, R2, RZ ;  /* 0x00000002ff05723e */ /* 0x000fc600048060ff */
[----:B------:R-:W-:Y:S01]  /*df80*/  @!P2 STG.E.U8 desc[UR20][R26.64+0xe8], R11 ;  /* 0x0000e80b1a00a986 */ /* 0x000fe2000c101114 */
[----:B------:R-:W-:-:S03]  /*df90*/  ISETP.LT.OR P2, PT, R35, 0xf1, !P0 ;  /* 0x000000f12300780c */ /* 0x000fc60004741670 */
[----:B------:R-:W-:Y:S01]  /*dfa0*/  @!P4 STG.E.U8 desc[UR20][R26.64+0xe9], R5 ;  /* 0x0000e9051a00c986 */ /* 0x000fe2000c101114 */
[C---:B------:R-:W-:Y:S02]  /*dfb0*/  ISETP.LT.OR P4, PT, R35.reuse, 0xf9, !P1 ;  /* 0x000000f92300780c */ /* 0x040fe40004f81670 */
[----:B------:R-:W-:Y:S01]  /*dfc0*/  ISETP.LT.OR P1, PT, R35, 0xfa, !P1 ;  /* 0x000000fa2300780c */ /* 0x000fe20004f21670 */
[----:B--2---:R-:W-:Y:S01]  /*dfd0*/  FMUL R0, R221, UR22 ;  /* 0x00000016dd007c20 */ /* 0x004fe20008400000 */
[----:B------:R-:W-:-:S04]  /*dfe0*/  FMUL R3, R220, UR22 ;  /* 0x00000016dc037c20 */ /* 0x000fc80008400000 */
[----:B0-----:R-:W-:Y:S02]  /*dff0*/  F2FP.SATFINITE.E5M2.F32.PACK_AB_MERGE_C R7, RZ, R0, RZ ;  /* 0x00000000ff07723e */ /* 0x001fe400048060ff */
[----:B-1----:R-:W-:Y:S01]  /*e000*/  F2FP.SATFINITE.E5M2.F32.PACK_AB_MERGE_C R9, RZ, R3, RZ ;  /* 0x00000003ff09723e */ /* 0x002fe200048060ff */
[----:B------:R-:W-:Y:S02]  /*e010*/  FMUL R0, R222, UR22 ;  /* 0x00000016de007c20 */ /* 0x000fe40008400000 */
[----:B------:R0:W-:Y:S01]  /*e020*/  @!P5 STG.E.U8 desc[UR20][R24.64+0xf0], R7 ;  /* 0x0000f0071800d986 */ /* 0x0001e2000c101114 */
[----:B------:R-:W-:-:S03]  /*e030*/  ISETP.LT.OR P5, PT, R35, 0xf2, !P0 ;  /* 0x000000f22300780c */ /* 0x000fc600047a1670 */
[----:B------:R1:W-:Y:S01]  /*e040*/  @!P6 STG.E.U8 desc[UR20][R24.64+0xf1], R9 ;  /* 0x0000f1091800e986 */ /* 0x0003e2000c101114 */
[----:B------:R-:W-:Y:S02]  /*e050*/  ISETP.LT.OR P6, PT, R35, 0xf9, !P0 ;  /* 0x000000f92300780c */ /* 0x000fe400047c1670 */
[----:B------:R-:W-:Y:S01]  /*e060*/  F2FP.SATFINITE.E5M2.F32.PACK_AB_MERGE_C R13, RZ, R0, RZ ;  /* 0x00000000ff0d723e */ /* 0x000fe200048060ff */
[----:B------:R-:W-:Y:S01]  /*e070*/  FMUL R0, R223, UR22 ;  /* 0x00000016df007c20 */ /* 0x000fe20008400000 */
[----:B------:R-:W-:Y:S01]  /*e080*/  ISETP.LT.OR P0, PT, R35, 0xfa, !P0 ;  /* 0x000000fa2300780c */ /* 0x000fe20004701670 */
[----:B------:R-:W-:-:S03]  /*e090*/  FMUL R2, R225, UR22 ;  /* 0x00000016e1027c20 */ /* 0x000fc60008400000 */
[----:B0-----:R-:W-:Y:S02]  /*e0a0*/  F2FP.SATFINITE.E5M2.F32.PACK_AB_MERGE_C R7, RZ, R0, RZ ;  /* 0x00000000ff07723e */ /* 0x001fe400048060ff */
[----:B-1----:R-:W-:Y:S01]  /*e0b0*/  F2FP.SATFINITE.E5M2.F32.PACK_AB_MERGE_C R9, RZ, R2, RZ ;  /* 0x00000002ff09723e */ /* 0x002fe200048060ff */
[----:B---3--:R-:W-:Y:S01]  /*e0c0*/  FMUL R3, R224, UR22 ;  /* 0x00000016e0037c20 */ /* 0x008fe20008400000 */
[----:B----4-:R-:W-:Y:S01]  /*e0d0*/  FMUL R4, R226, UR22 ;  /* 0x00000016e2047c20 */ /* 0x010fe20008400000 */
[----:B------:R-:W-:-:S03]  /*e0e0*/  FMUL R5, R227, UR22 ;  /* 0x00000016e3057c20 */ /* 0x000fc60008400000 */
[----:B------:R-:W-:Y:S02]  /*e0f0*/  F2FP.SATFINITE.E5M2.F32.PACK_AB_MERGE_C R3, RZ, R3, RZ ;  /* 0x00000003ff03723e */ /* 0x000fe400048060ff */
[----:B------:R-:W-:Y:S02]  /*e100*/  F2FP.SATFINITE.E5M2.F32.PACK_AB_MERGE_C R11, RZ, R4, RZ ;  /* 0x00000004ff0b723e */ /* 0x000fe400048060ff */
[----:B------:R-:W-:Y:S01]  /*e110*/  F2FP.SATFINITE.E5M2.F32.PACK_AB_MERGE_C R5, RZ, R5, RZ ;  /* 0x00000005ff05723e */ /* 0x000fe200048060ff */
[----:B------:R0:W-:Y:S04]  /*e120*/  @!P2 STG.E.U8 desc[UR20][R26.64+0xf0], R13 ;  /* 0x0000f00d1a00a986 */ /* 0x0001e8000c101114 */
[----:B------:R0:W-:Y:S04]  /*e130*/  @!P5 STG.E.U8 desc[UR20][R26.64+0xf1], R7 ;  /* 0x0000f1071a00d986 */ /* 0x0001e8000c101114 */
[----:B------:R0:W-:Y:S04]  /*e140*/  @!P4 STG.E.U8 desc[UR20][R24.64+0xf8], R9 ;  /* 0x0000f8091800c986 */ /* 0x0001e8000c101114 */
[----:B------:R0:W-:Y:S04]  /*e150*/  @!P1 STG.E.U8 desc[UR20][R24.64+0xf9], R3 ;  /* 0x0000f90318009986 */ /* 0x0001e8000c101114 */
[----:B------:R0:W-:Y:S04]  /*e160*/  @!P6 STG.E.U8 desc[UR20][R26.64+0xf8], R11 ;  /* 0x0000f80b1a00e986 */ /* 0x0001e8000c101114 */
[----:B------:R0:W-:Y:S02]  /*e170*/  @!P0 STG.E.U8 desc[UR20][R26.64+0xf9], R5 ;  /* 0x0000f9051a008986 */ /* 0x0001e4000c101114 */
.L_x_289:
[----:B------:R-:W-:Y:S05]  /*e180*/  BSYNC B0 ;  /* 0x0000000000007941 */ /* 0x000fea0003800000 */
.L_x_31:
[----:B0----5:R-:W2:Y:S04]  /*e190*/  LDL.LU R3, [R1+0x70] ;  /* 0x0000700001037983 */ /* 0x021ea80000300800 */
[----:B------:R-:W2:Y:S01]  /*e1a0*/  LDL.LU R2, [R1+0x74] ;  /* 0x0000740001027983 */ /* 0x000ea20000300800 */
[----:B------:R-:W-:Y:S01]  /*e1b0*/  ULDC UR6, c[0x0][0xc] ;  /* 0x0000030000067ab9 */ /* 0x000fe20000000800 */
[----:B------:R-:W-:Y:S01]  /*e1c0*/  ULDC UR7, c[0x0][0x10] ;  /* 0x0000040000077ab9 */ /* 0x000fe20000000800 */
[----:B------:R-:W2:Y:S01]  /*e1d0*/  LDC R5, c[0x0][0x14] ;  /* 0x00000500ff057b82 */ /* 0x000ea20000000800 */
[----:B------:R-:W-:Y:S01]  /*e1e0*/  UIMAD.WIDE.U32 UR6, UR6, UR7, URZ ;  /* 0x00000007060672a5 */ /* 0x000fe2000f8e003f */
[----:B------:R-:W-:Y:S01]  /*e1f0*/  PRMT R0, RZ, 0x7610, R0 ;  /* 0x00007610ff007816 */ /* 0x000fe20000000000 */
[----:B------:R-:W-:-:S04]  /*e200*/  UMOV UR24, 0xffffffff ;  /* 0xffffffff00187882 */ /* 0x000fc80000000000 */
[----:B--2---:R-:W-:-:S04]  /*e210*/  IMAD.WIDE.U32 R2, R5, UR6, R2 ;  /* 0x0000000605027c25 */ /* 0x004fc8000f8e0002 */
[----:B------:R-:W-:Y:S01]  /*e220*/  IMAD R5, R5, UR7, RZ ;  /* 0x0000000705057c24 */ /* 0x000fe2000f8e02ff */
[----:B------:R-:W-:Y:S01]  /*e230*/  ULDC.64 UR6, c[0x0][0x650] ;  /* 0x0001940000067ab9 */ /* 0x000fe20000000a00 */
[----:B------:R-:W-:Y:S01]  /*e240*/  IMAD.MOV.U32 R19, RZ, RZ, R2 ;  /* 0x000000ffff137224 */ /* 0x000fe200078e0002 */
[----:B------:R-:W-:Y:S01]  /*e250*/  ISETP.GE.U32.AND P0, PT, R2, UR6, PT ;  /* 0x0000000602007c0c */ /* 0x000fe2000bf06070 */
[----:B------:R-:W-:Y:S02]  /*e260*/  IMAD.IADD R22, R3, 0x1, R5 ;  /* 0x0000000103167824 */ /* 0x000fe400078e0205 */
[----:B------:R-:W-:-:S03]  /*e270*/  IMAD.MOV.U32 R2, RZ, RZ, -0x1 ;  /* 0xffffffffff027424 */ /* 0x000fc600078e00ff */
[----:B------:R0:W-:Y:S01]  /*e280*/  STL [R1+0x70], R22 ;  /* 0x0000701601007387 */ /* 0x0001e20000100800 */
[----:B------:R-:W-:-:S03]  /*e290*/  ISETP.GE.U32.AND.EX P0, PT, R22, UR7, PT, P0 ;  /* 0x0000000716007c0c */ /* 0x000fc6000bf06100 */
[----:B------:R0:W-:Y:S04]  /*e2a0*/  STL [R1+0x74], R19 ;  /* 0x0000741301007387 */ /* 0x0001e80000100800 */
[----:B------:R0:W-:Y:S06]  /*e2b0*/  STL [R1+0x78], R2 ;  /* 0x0000780201007387 */ /* 0x0001ec0000100800 */
[----:B------:R-:W-:Y:S05]  /*e2c0*/  @P0 BRA `(.L_x_290) ;  /* 0x00000004006c0947 */ /* 0x000fea0003800000 */
[----:B------:R-:W2:Y:S01]  /*e2d0*/  S2R R14, SR_CTAID.X ;  /* 0x00000000000e7919 */ /* 0x000ea20000002500 */
[----:B------:R-:W5:Y:S01]  /*e2e0*/  LDC.64 R8, c[0x0][0x628] ;  /* 0x00018a00ff087b82 */ /* 0x000f620000000a00 */
[----:B------:R-:W-:Y:S01]  /*e2f0*/  ULDC UR6, c[0x0][0x150] ;  /* 0x0000540000067ab9 */ /* 0x000fe20000000800 */
[----:B------:R-:W-:Y:S01]  /*e300*/  IMAD.MOV.U32 R6, RZ, RZ, R19 ;  /* 0x000000ffff067224 */ /* 0x000fe200078e0013 */
[----:B------:R-:W0:Y:S01]  /*e310*/  S2R R16, SR_CTAID.Y ;  /* 0x0000000000107919 */ /* 0x000e220000002600 */
[----:B------:R-:W-:-:S04]  /*e320*/  IMAD.MOV.U32 R7, RZ, RZ, R22 ;  /* 0x000000ffff077224 */ /* 0x000fc800078e0016 */
[----:B------:R-:W0:Y:S08]  /*e330*/  LDC R17, c[0x0][0x144] ;  /* 0x00005100ff117b82 */ /* 0x000e300000000800 */
[----:B------:R-:W0:Y:S08]  /*e340*/  LDC R10, c[0x0][0x630] ;  /* 0x00018c00ff0a7b82 */ /* 0x000e300000000800 */
[----:B------:R-:W0:Y:S01]  /*e350*/  LDC.64 R12, c[0x0][0x620] ;  /* 0x00018800ff0c7b82 */ /* 0x000e220000000a00 */
[----:B-----5:R-:W-:-:S04]  /*e360*/  ISETP.NE.U32.AND P0, PT, R8, RZ, PT ;  /* 0x000000ff0800720c */ /* 0x020fc80003f05070 */
[----:B------:R-:W-:Y:S02]  /*e370*/  ISETP.NE.AND.EX P0, PT, R9, RZ, PT, P0 ;  /* 0x000000ff0900720c */ /* 0x000fe40003f05300 */
[----:B--2---:R-:W-:-:S05]  /*e380*/  I2FP.F32.U32 R0, R14 ;  /* 0x0000000e00007245 */ /* 0x004fca0000201000 */
[----:B------:R-:W-:-:S04]  /*e390*/  FMUL R0, R0, UR6 ;  /* 0x0000000600007c20 */ /* 0x000fc80008400000 */
[----:B------:R2:W0:Y:S02]  /*e3a0*/  F2I.U32.TRUNC.NTZ R15, R0 ;  /* 0x00000000000f7305 */ /* 0x000424000020f000 */
[----:B------:R-:W-:Y:S05]  /*e3b0*/  @!P0 BRA `(.L_x_291) ;  /* 0x0000000000288947 */ /* 0x000fea0003800000 */
[----:B--2---:R-:W2:Y:S02]  /*e3c0*/  LDC R0, c[0x0][0x634] ;  /* 0x00018d00ff007b82 */ /* 0x004ea40000000800 */
[----:B--2---:R-:W-:-:S05]  /*e3d0*/  IADD3 R7, P0, R19, R0, RZ ;  /* 0x0000000013077210 */ /* 0x004fca0007f1e0ff */
[----:B------:R-:W-:-:S04]  /*e3e0*/  IMAD.X R11, RZ, RZ, R22, P0 ;  /* 0x000000ffff0b7224 */ /* 0x000fc800000e0616 */
[----:B0-----:R-:W-:-:S04]  /*e3f0*/  IMAD.WIDE.U32 R2, R11, R8, RZ ;  /* 0x000000080b027225 */ /* 0x001fc800078e00ff */
[----:B------:R-:W-:-:S04]  /*e400*/  IMAD.WIDE.U32 R4, P0, R7, R9, R2 ;  /* 0x0000000907047225 */ /* 0x000fc80007800002 */
[----:B------:R-:W-:-:S04]  /*e410*/  IMAD.WIDE.U32 R2, R7, R8, RZ ;  /* 0x0000000807027225 */ /* 0x000fc800078e00ff */
[----:B------:R-:W-:Y:S01]  /*e420*/  IMAD.X R7, RZ, RZ, RZ, P0 ;  /* 0x000000ffff077224 */ /* 0x000fe200000e06ff */
[----:B------:R-:W-:Y:S01]  /*e430*/  IADD3 RZ, P0, R3, R4, RZ ;  /* 0x0000000403ff7210 */ /* 0x000fe20007f1e0ff */
[----:B------:R-:W-:-:S04]  /*e440*/  IMAD.MOV.U32 R6, RZ, RZ, R5 ;  /* 0x000000ffff067224 */ /* 0x000fc800078e0005 */
[----:B------:R-:W-:-:S08]  /*e450*/  IMAD.WIDE.U32.X R6, R11, R9, R6, P0 ;  /* 0x000000090b067225 */ /* 0x000fd000000e0406 */
.L_x_291:
[-CC-:B01----:R-:W-:Y:S01]  /*e460*/  SHF.R.U64 R24, R6, R10.reuse, R7.reuse ;  /* 0x0000000a06187219 */ /* 0x183fe20000001207 */
[----:B------:R-:W0:Y:S01]  /*e470*/  LDC.64 R20, c[0x0][0x640] ;  /* 0x00019000ff147b82 */ /* 0x000e220000000a00 */
[----:B--2---:R-:W-:Y:S01]  /*e480*/  SHF.R.U32.HI R0, RZ, R10, R7 ;  /* 0x0000000aff007219 */ /* 0x004fe20000011607 */
[----:B------:R-:W-:Y:S01]  /*e490*/  IMAD.MOV.U32 R2, RZ, RZ, R19 ;  /* 0x000000ffff027224 */ /* 0x000fe200078e0013 */
[----:B------:R-:W-:Y:S01]  /*e4a0*/  IADD3 R5, P0, RZ, -R24, RZ ;  /* 0x80000018ff057210 */ /* 0x000fe20007f1e0ff */
[----:B------:R-:W-:Y:S01]  /*e4b0*/  IMAD.MOV R15, RZ, RZ, -R15 ;  /* 0x000000ffff0f7224 */ /* 0x000fe200078e0a0f */
[----:B------:R-:W-:Y:S01]  /*e4c0*/  ULDC UR6, c[0x0][0x154] ;  /* 0x0000550000067ab9 */ /* 0x000fe20000000800 */
[----:B------:R-:W-:Y:S02]  /*e4d0*/  IMAD.MOV.U32 R7, RZ, RZ, 0x1 ;  /* 0x00000001ff077424 */ /* 0x000fe400078e00ff */
[----:B------:R-:W1:Y:S01]  /*e4e0*/  LDC R4, c[0x0][0x618] ;  /* 0x00018600ff047b82 */ /* 0x000e620000000800 */
[----:B------:R-:W-:-:S02]  /*e4f0*/  IMAD.X R3, RZ, RZ, ~R0, P0 ;  /* 0x000000ffff037224 */ /* 0x000fc400000e0e00 */
[----:B------:R-:W-:Y:S02]  /*e500*/  IMAD R15, R17, R15, R14 ;  /* 0x0000000f110f7224 */ /* 0x000fe400078e020e */
[-C--:B------:R-:W-:Y:S02]  /*e510*/  IMAD R0, R3, R12.reuse, RZ ;  /* 0x0000000c03007224 */ /* 0x080fe400078e02ff */
[----:B------:R-:W-:Y:S01]  /*e520*/  IMAD.MOV.U32 R3, RZ, RZ, R22 ;  /* 0x000000ffff037224 */ /* 0x000fe200078e0016 */
[----:B------:R-:W2:Y:S01]  /*e530*/  LDC R6, c[0x0][0x608] ;  /* 0x00018200ff067b82 */ /* 0x000ea20000000800 */
[----:B------:R-:W-:-:S04]  /*e540*/  IMAD.WIDE.U32 R2, R5, R12, R2 ;  /* 0x0000000c05027225 */ /* 0x000fc800078e0002 */
[----:B------:R-:W-:-:S03]  /*e550*/  IMAD R5, R5, R13, R0 ;  /* 0x0000000d05057224 */ /* 0x000fc600078e0200 */
[----:B------:R-:W5:Y:S01]  /*e560*/  LDC R18, c[0x0][0x658] ;  /* 0x00019600ff127b82 */ /* 0x000f620000000800 */
[----:B------:R-:W-:Y:S01]  /*e570*/  I2FP.F32.U32 R0, R16 ;  /* 0x0000001000007245 */ /* 0x000fe20000201000 */
[----:B------:R-:W-:Y:S01]  /*e580*/  IMAD.IADD R3, R3, 0x1, R5 ;  /* 0x0000000103037824 */ /* 0x000fe200078e0205 */
[----:B0-----:R-:W-:Y:S01]  /*e590*/  ISETP.NE.U32.AND P0, PT, R20, RZ, PT ;  /* 0x000000ff1400720c */ /* 0x001fe20003f05070 */
[----:B------:R-:W-:Y:S02]  /*e5a0*/  IMAD.MOV.U32 R5, RZ, RZ, -0x1 ;  /* 0xffffffffff057424 */ /* 0x000fe400078e00ff */
[----:B------:R-:W-:Y:S02]  /*e5b0*/  FMUL R0, R0, UR6 ;  /* 0x0000000600007c20 */ /* 0x000fe40008400000 */
[----:B------:R-:W0:Y:S01]  /*e5c0*/  LDC R13, c[0x0][0x148] ;  /* 0x00005200ff0d7b82 */ /* 0x000e220000000800 */
[----:B-1----:R-:W-:Y:S01]  /*e5d0*/  SHF.R.U64 R10, R2, R4, R3 ;  /* 0x00000004020a7219 */ /* 0x002fe20000001203 */
[----:B------:R1:W0:Y:S01]  /*e5e0*/  F2I.U32.TRUNC.NTZ R12, R0 ;  /* 0x00000000000c7305 */ /* 0x000222000020f000 */
[----:B------:R-:W-:-:S02]  /*e5f0*/  ISETP.NE.AND.EX P0, PT, R21, RZ, PT, P0 ;  /* 0x000000ff1500720c */ /* 0x000fc40003f05300 */
[----:B------:R-:W-:-:S03]  /*e600*/  SHF.R.U32.HI R3, RZ, R4, R3 ;  /* 0x00000004ff037219 */ /* 0x000fc60000011603 */
[----:B------:R-:W0:Y:S01]  /*e610*/  LDC R14, c[0x0][0x600] ;  /* 0x00018000ff0e7b82 */ /* 0x000e220000000800 */
[-CC-:B--2---:R-:W-:Y:S02]  /*e620*/  SHF.R.U64 R8, R10, R6.reuse, R3.reuse ;  /* 0x000000060a087219 */ /* 0x184fe40000001203 */
[----:B------:R-:W-:-:S05]  /*e630*/  SHF.R.U32.HI R3, RZ, R6, R3 ;  /* 0x00000006ff037219 */ /* 0x000fca0000011603 */
[----:B------:R-:W2:Y:S01]  /*e640*/  LDC R19, c[0x0][0x648] ;  /* 0x00019200ff137b82 */ /* 0x000ea20000000800 */
[-CC-:B-----5:R-:W-:Y:S02]  /*e650*/  SHF.R.U64 R11, R8, R18.reuse, R3.reuse ;  /* 0x00000012080b7219 */ /* 0x1a0fe40000001203 */
[-C--:B------:R-:W-:Y:S02]  /*e660*/  SHF.L.U32 R5, R5, R18.reuse, RZ ;  /* 0x0000001205057219 */ /* 0x080fe400000006ff */
[-C--:B------:R-:W-:Y:S01]  /*e670*/  SHF.R.U32.HI R3, RZ, R18.reuse, R3 ;  /* 0x00000012ff037219 */ /* 0x080fe20000011603 */
[----:B------:R-:W-:Y:S01]  /*e680*/  IMAD.MOV.U32 R2, RZ, RZ, R11 ;  /* 0x000000ffff027224 */ /* 0x000fe200078e000b */
[----:B------:R-:W-:Y:S01]  /*e690*/  SHF.L.U32 R34, R7, R18, RZ ;  /* 0x0000001207227219 */ /* 0x000fe200000006ff */
[----:B------:R-:W0:Y:S01]  /*e6a0*/  LDC R22, c[0x0][0x638] ;  /* 0x00018e00ff167b82 */ /* 0x000e220000000800 */
[----:B------:R-:W-:-:S07]  /*e6b0*/  LOP3.LUT R17, RZ, R5, RZ, 0x33, !PT ;  /* 0x00000005ff117212 */ /* 0x000fce00078e33ff */
[----:B------:R-:W0:Y:S01]  /*e6c0*/  LDC R23, c[0x0][0x610] ;  /* 0x00018400ff177b82 */ /* 0x000e220000000800 */
[----:B-1----:R-:W-:Y:S05]  /*e6d0*/  @!P0 BRA `(.L_x_292) ;  /* 0x0000000000288947 */ /* 0x002fea0003800000 */
        /* <DEDUP_REMOVED lines=10> */
.L_x_292:
[----:B--2---:R-:W-:Y:S01]  /*e780*/  SHF.R.U64 R0, R2, R19, R3 ;  /* 0x0000001302007219 */ /* 0x004fe20000001203 */
[----:B0-----:R-:W-:Y:S01]  /*e790*/  VIADD R3, R14, 0xffffffff ;  /* 0xffffffff0e037836 */ /* 0x001fe20000000000 */
[----:B------:R-:W-:Y:S01]  /*e7a0*/  LOP3.LUT R5, R8, R17, RZ, 0xc0, !PT ;  /* 0x0000001108057212 */ /* 0x000fe200078ec0ff */
[----:B------:R-:W-:Y:S01]  /*e7b0*/  IMAD.MOV R12, RZ, RZ, -R12 ;  /* 0x000000ffff0c7224 */ /* 0x000fe200078e0a0c */
[----:B------:R-:W-:Y:S01]  /*e7c0*/  R2UR UR24, R24 ;  /* 0x00000000181872ca */ /* 0x000fe200000e0000 */
[----:B------:R-:W-:Y:S01]  /*e7d0*/  IMAD.MOV R2, RZ, RZ, -R0 ;  /* 0x000000ffff027224 */ /* 0x000fe200078e0a00 */
[----:B------:R-:W-:Y:S01]  /*e7e0*/  LOP3.LUT R3, R10, R3, RZ, 0xc0, !PT ;  /* 0x000000030a037212 */ /* 0x000fe200078ec0ff */
[----:B------:R-:W-:Y:S02]  /*e7f0*/  IMAD R34, R34, R0, R5 ;  /* 0x0000000022227224 */ /* 0x000fe400078e0205 */
[----:B------:R-:W-:Y:S02]  /*e800*/  @P3 IMAD R15, R13, R12, R16 ;  /* 0x0000000c0d0f3224 */ /* 0x000fe400078e0210 */
[----:B------:R-:W-:-:S02]  /*e810*/  IMAD R0, R2, R22, R11 ;  /* 0x0000001602007224 */ /* 0x000fc400078e020b */
[----:B------:R-:W-:Y:S02]  /*e820*/  IMAD R34, R34, R23, R15 ;  /* 0x0000001722227224 */ /* 0x000fe400078e020f */
[----:B------:R-:W-:Y:S02]  /*e830*/  IMAD R3, R0, R14, R3 ;  /* 0x0000000e00037224 */ /* 0x000fe400078e0203 */
[----:B------:R-:W-:-:S03]  /*e840*/  IMAD.MOV.U32 R0, RZ, RZ, 0x1 ;  /* 0x00000001ff007424 */ /* 0x000fc600078e00ff */
[----:B------:R-:W-:Y:S02]  /*e850*/  SEL R2, R3, R34, !P3 ;  /* 0x0000002203027207 */ /* 0x000fe40005800000 */
[----:B------:R-:W-:-:S03]  /*e860*/  SEL R34, R34, R3, !P3 ;  /* 0x0000000322227207 */ /* 0x000fc60005800000 */
[----:B------:R2:W-:Y:S04]  /*e870*/  STL [R1+0x78], R2 ;  /* 0x0000780201007387 */ /* 0x0005e80000100800 */
.L_x_290:
[----:B------:R-:W-:Y:S01]  /*e880*/  UIADD3 UR5, UR12, UR5, URZ ;  /* 0x000000050c057290 */ /* 0x000fe2000fffe03f */
[----:B------:R0:W-:Y:S01]  /*e890*/  STL [R1+0x7c], R34 ;  /* 0x00007c2201007387 */ /* 0x0001e20000100800 */
[----:B------:R-:W-:Y:S02]  /*e8a0*/  LOP3.LUT P0, RZ, R0, 0xff, RZ, 0xc0, !PT ;  /* 0x000000ff00ff7812 */ /* 0x000fe4000780c0ff */
[----:B------:R-:W-:Y:S02]  /*e8b0*/  USHF.R.U32.HI UR6, URZ, 0x2, UR5 ;  /* 0x000000023f067899 */ /* 0x000fe40008011605 */
[----:B------:R-:W-:Y:S02]  /*e8c0*/  UISETP.GT.U32.AND UP0, UPT, UR5, 0x3, UPT ;  /* 0x000000030500788c */ /* 0x000fe4000bf04070 */
[----:B------:R-:W-:Y:S02]  /*e8d0*/  ULOP3.LUT UR6, UR6, 0x1, URZ, 0xc0, !UPT ;  /* 0x0000000106067892 */ /* 0x000fe4000f8ec03f */
[----:B------:R-:W-:-:S02]  /*e8e0*/  UISETP.LT.U32.AND UP0, UPT, UR12, 0x4, UP0 ;  /* 0x000000040c00788c */ /* 0x000fc40008701070 */
[----:B------:R-:W-:Y:S02]  /*e8f0*/  UISETP.NE.U32.AND UP1, UPT, UR6, 0x1, UPT ;  /* 0x000000010600788c */ /* 0x000fe4000bf25070 */
[----:B------:R-:W-:Y:S02]  /*e900*/  USEL UR7, URZ, 0x1, !UP0 ;  /* 0x000000013f077887 */ /* 0x000fe4000c000000 */
[----:B------:R-:W-:Y:S02]  /*e910*/  UISETP.GT.U32.AND UP1, UPT, UR12, 0x3, !UP1 ;  /* 0x000000030c00788c */ /* 0x000fe4000cf24070 */
[----:B------:R-:W-:Y:S02]  /*e920*/  ULOP3.LUT UR5, UR5, 0x3, URZ, 0xc0, !UPT ;  /* 0x0000000305057892 */ /* 0x000fe4000f8ec03f */
[----:B------:R-:W-:-:S04]  /*e930*/  USEL UR6, URZ, 0x1, !UP1 ;  /* 0x000000013f067887 */ /* 0x000fc8000c800000 */
[----:B------:R-:W-:Y:S01]  /*e940*/  ULOP3.LUT UR4, UR6, UR4, UR7, 0x96, !UPT ;  /* 0x0000000406047292 */ /* 0x000fe2000f8e9607 */
[----:B0-----:R-:W-:Y:S11]  /*e950*/  @P0 BRA `(.L_x_293) ;  /* 0xffffff2400b00947 */ /* 0x001ff6000383ffff */
[----:B------:R-:W-:Y:S05]  /*e960*/  EXIT ;  /* 0x000000000000794d */ /* 0x000fea0003800000 */
.L_x_3:
[----:B------:R-:W2:Y:S01]  /*e970*/  LDL R16, [R1+0x74] ;  /* 0x0000740001107983 */ /* 0x000ea20000100800 */
[----:B------:R-:W-:-:S03]  /*e980*/  ULDC.64 UR4, c[0x0][0x650] ;  /* 0x0001940000047ab9 */ /* 0x000fc60000000a00 */
[----:B------:R-:W3:Y:S01]  /*e990*/  LDL R17, [R1+0x70] ;  /* 0x0000700001117983 */ /* 0x000ee20000100800 */
[----:B------:R-:W-:Y:S01]  /*e9a0*/  PRMT R4, RZ, 0x7610, R4 ;  /* 0x00007610ff047816 */ /* 0x000fe20000000004 */
[----:B------:R-:W-:Y:S02]  /*e9b0*/  IMAD.MOV.U32 R5, RZ, RZ, -0x1 ;  /* 0xffffffffff057424 */ /* 0x000fe400078e00ff */
[----:B------:R-:W-:Y:S02]  /*e9c0*/  IMAD.MOV.U32 R6, RZ, RZ, -0x1 ;  /* 0xffffffffff067424 */ /* 0x000fe400078e00ff */
[----:B------:R-:W-:Y:S01]  /*e9d0*/  IMAD.MOV.U32 R11, RZ, RZ, -0x1 ;  /* 0xffffffffff0b7424 */ /* 0x000fe200078e00ff */
[----:B--2---:R-:W-:-:S04]  /*e9e0*/  ISETP.GE.U32.AND P0, PT, R16, UR4, PT ;  /* 0x0000000410007c0c */ /* 0x004fc8000bf06070 */
[----:B---3--:R-:W-:-:S13]  /*e9f0*/  ISETP.GE.U32.AND.EX P0, PT, R17, UR5, PT, P0 ;  /* 0x0000000511007c0c */ /* 0x008fda000bf06100 */
[----:B------:R-:W-:Y:S05]  /*ea00*/  @P0 BRA `(.L_x_294) ;  /* 0x00000004005c0947 */ /* 0x000fea0003800000 */
        /* <DEDUP_REMOVED lines=18> */
.L_x_295:
[-CC-:B------:R-:W-:Y:S01]  /*eb30*/  SHF.R.U64 R11, R8, R12.reuse, R9.reuse ;  /* 0x0000000c080b7219 */ /* 0x180fe20000001209 */
[----:B------:R-:W0:Y:S01]  /*eb40*/  LDC.64 R20, c[0x0][0x640] ;  /* 0x00019000ff147b82 */ /* 0x000e220000000a00 */
[----:B------:R-:W-:Y:S01]  /*eb50*/  SHF.R.U32.HI R3, RZ, R12, R9 ;  /* 0x0000000cff037219 */ /* 0x000fe20000011609 */
[----:B------:R-:W-:Y:S01]  /*eb60*/  ULDC UR4, c[0x0][0x150] ;  /* 0x0000540000047ab9 */ /* 0x000fe20000000800 */
[----:B------:R-:W-:Y:S01]  /*eb70*/  IADD3 R7, P0, RZ, -R11, RZ ;  /* 0x8000000bff077210 */ /* 0x000fe20007f1e0ff */
[----:B------:R-:W-:Y:S01]  /*eb80*/  IMAD.MOV.U32 R4, RZ, RZ, R16 ;  /* 0x000000ffff047224 */ /* 0x000fe200078e0010 */
[----:B------:R-:W-:Y:S01]  /*eb90*/  I2FP.F32.U32 R6, R2 ;  /* 0x0000000200067245 */ /* 0x000fe20000201000 */
[----:B------:R-:W-:Y:S02]  /*eba0*/  IMAD.MOV.U32 R5, RZ, RZ, R17 ;  /* 0x000000ffff057224 */ /* 0x000fe400078e0011 */
[----:B------:R-:W1:Y:S01]  /*ebb0*/  LDC R10, c[0x0][0x618] ;  /* 0x00018600ff0a7b82 */ /* 0x000e620000000800 */
[----:B------:R-:W-:-:S02]  /*ebc0*/  IMAD.X R3, RZ, RZ, ~R3, P0 ;  /* 0x000000ffff037224 */ /* 0x000fc400000e0e03 */
[----:B------:R-:W-:Y:S01]  /*ebd0*/  FMUL R9, R6, UR4 ;  /* 0x0000000406097c20 */ /* 0x000fe20008400000 */
[----:B------:R-:W-:Y:S01]  /*ebe0*/  IMAD.WIDE.U32 R4, R7, R14, R4 ;  /* 0x0000000e07047225 */ /* 0x000fe200078e0004 */
[----:B------:R-:W-:-:S03]  /*ebf0*/  ULDC UR4, c[0x0][0x154] ;  /* 0x0000550000047ab9 */ /* 0x000fc60000000800 */
[----:B------:R-:W-:Y:S01]  /*ec00*/  IMAD R6, R3, R14, RZ ;  /* 0x0000000e03067224 */ /* 0x000fe200078e02ff */
[----:B------:R-:W2:Y:S01]  /*ec10*/  LDC R13, c[0x0][0x144] ;  /* 0x00005100ff0d7b82 */ /* 0x000ea20000000800 */
[----:B------:R-:W3:Y:S02]  /*ec20*/  F2I.U32.TRUNC.NTZ R9, R9 ;  /* 0x0000000900097305 */ /* 0x000ee4000020f000 */
[----:B------:R-:W-:Y:S02]  /*ec30*/  IMAD R3, R7, R15, R6 ;  /* 0x0000000f07037224 */ /* 0x000fe400078e0206 */
[----:B------:R-:W-:Y:S02]  /*ec40*/  IMAD.MOV.U32 R6, RZ, RZ, -0x1 ;  /* 0xffffffffff067424 */ /* 0x000fe400078e00ff */
[----:B------:R-:W-:Y:S01]  /*ec50*/  IMAD.IADD R3, R5, 0x1, R3 ;  /* 0x0000000105037824 */ /* 0x000fe200078e0203 */
[----:B------:R-:W4:Y:S01]  /*ec60*/  LDC R12, c[0x0][0x608] ;  /* 0x00018200ff0c7b82 */ /* 0x000f220000000800 */
[----:B------:R-:W-:-:S02]  /*ec70*/  I2FP.F32.U32 R5, R0 ;  /* 0x0000000000057245 */ /* 0x000fc40000201000 */
[----:B0-----:R-:W-:-:S03]  /*ec80*/  ISETP.NE.U32.AND P0, PT, R20, RZ, PT ;  /* 0x000000ff1400720c */ /* 0x001fc60003f05070 */
[----:B------:R-:W-:Y:S01]  /*ec90*/  FMUL R5, R5, UR4 ;  /* 0x0000000405057c20 */ /* 0x000fe20008400000 */
[----:B------:R-:W-:Y:S01]  /*eca0*/  ISETP.NE.AND.EX P0, PT, R21, RZ, PT, P0 ;  /* 0x000000ff1500720c */ /* 0x000fe20003f05300 */
[----:B------:R-:W0:Y:S01]  /*ecb0*/  LDC R7, c[0x0][0x658] ;  /* 0x00019600ff077b82 */ /* 0x000e220000000800 */
[-C--:B-1----:R-:W-:Y:S01]  /*ecc0*/  SHF.R.U64 R8, R4, R10.reuse, R3 ;  /* 0x0000000a04087219 */ /* 0x082fe20000001203 */
[----:B---3--:R-:W-:Y:S01]  /*ecd0*/  IMAD.MOV R4, RZ, RZ, -R9 ;  /* 0x000000ffff047224 */ /* 0x008fe200078e0a09 */
[----:B------:R-:W-:Y:S02]  /*ece0*/  SHF.R.U32.HI R3, RZ, R10, R3 ;  /* 0x0000000aff037219 */ /* 0x000fe40000011603 */
[----:B------:R1:W3:Y:S03]  /*ecf0*/  F2I.U32.TRUNC.NTZ R10, R5 ;  /* 0x00000005000a7305 */ /* 0x0002e6000020f000 */
[----:B------:R-:W1:Y:S01]  /*ed00*/  LDC R17, c[0x0][0x148] ;  /* 0x00005200ff117b82 */ /* 0x000e620000000800 */
[----:B--2---:R-:W-:-:S02]  /*ed10*/  IMAD R19, R13, R4, R2 ;  /* 0x000000040d137224 */ /* 0x004fc400078e0202 */
[----:B------:R-:W-:-:S05]  /*ed20*/  IMAD.MOV.U32 R4, RZ, RZ, 0x1 ;  /* 0x00000001ff047424 */ /* 0x000fca00078e00ff */
[----:B------:R-:W2:Y:S01]  /*ed30*/  LDC R14, c[0x0][0x600] ;  /* 0x00018000ff0e7b82 */ /* 0x000ea20000000800 */
[-CC-:B----4-:R-:W-:Y:S02]  /*ed40*/  SHF.R.U64 R13, R8, R12.reuse, R3.reuse ;  /* 0x0000000c080d7219 */ /* 0x190fe40000001203 */
[----:B------:R-:W-:-:S05]  /*ed50*/  SHF.R.U32.HI R2, RZ, R12, R3 ;  /* 0x0000000cff027219 */ /* 0x000fca0000011603 */
[----:B------:R-:W4:Y:S01]  /*ed60*/  LDC R16, c[0x0][0x648] ;  /* 0x00019200ff107b82 */ /* 0x000f220000000800 */
[-CC-:B0-----:R-:W-:Y:S02]  /*ed70*/  SHF.R.U64 R15, R13, R7.reuse, R2.reuse ;  /* 0x000000070d0f7219 */ /* 0x181fe40000001202 */
[-C--:B------:R-:W-:Y:S02]  /*ed80*/  SHF.L.U32 R6, R6, R7.reuse, RZ ;  /* 0x0000000706067219 */ /* 0x080fe400000006ff */
[-C--:B------:R-:W-:Y:S01]  /*ed90*/  SHF.R.U32.HI R3, RZ, R7.reuse, R2 ;  /* 0x00000007ff037219 */ /* 0x080fe20000011602 */
[----:B------:R-:W-:Y:S01]  /*eda0*/  IMAD.MOV.U32 R2, RZ, RZ, R15 ;  /* 0x000000ffff027224 */ /* 0x000fe200078e000f */
[----:B------:R-:W-:Y:S01]  /*edb0*/  SHF.L.U32 R12, R4, R7, RZ ;  /* 0x00000007040c7219 */ /* 0x000fe200000006ff */
[----:B------:R-:W0:Y:S01]  /*edc0*/  LDC R18, c[0x0][0x638] ;  /* 0x00018e00ff127b82 */ /* 0x000e220000000800 */
[----:B------:R-:W-:-:S07]  /*edd0*/  LOP3.LUT R22, RZ, R6, RZ, 0x33, !PT ;  /* 0x00000006ff167212 */ /* 0x000fce00078e33ff */
        /* <DEDUP_REMOVED lines=12> */
.L_x_296:
[----:B----4-:R-:W-:Y:S01]  /*eea0*/  SHF.R.U64 R3, R2, R16, R3 ;  /* 0x0000001002037219 */ /* 0x010fe20000001203 */
[----:B--2---:R-:W-:Y:S01]  /*eeb0*/  VIADD R5, R14, 0xffffffff ;  /* 0xffffffff0e057836 */ /* 0x004fe20000000000 */
[----:B------:R-:W-:Y:S01]  /*eec0*/  LOP3.LUT R2, R13, R22, RZ, 0xc0, !PT ;  /* 0x000000160d027212 */ /* 0x000fe200078ec0ff */
[----:B------:R-:W-:Y:S02]  /*eed0*/  IMAD.MOV R10, RZ, RZ, -R10 ;  /* 0x000000ffff0a7224 */ /* 0x000fe400078e0a0a */
[----:B------:R-:W-:Y:S02]  /*eee0*/  IMAD.MOV R4, RZ, RZ, -R3 ;  /* 0x000000ffff047224 */ /* 0x000fe400078e0a03 */
[----:B------:R-:W-:Y:S01]  /*eef0*/  IMAD R2, R12, R3, R2 ;  /* 0x000000030c027224 */ /* 0x000fe200078e0202 */
[----:B------:R-:W-:Y:S01]  /*ef00*/  LOP3.LUT R3, R8, R5, RZ, 0xc0, !PT ;  /* 0x0000000508037212 */ /* 0x000fe200078ec0ff */
[----:B------:R-:W-:Y:S02]  /*ef10*/  @P3 IMAD R19, R17, R10, R0 ;  /* 0x0000000a11133224 */ /* 0x000fe400078e0200 */
[----:B0-----:R-:W-:-:S02]  /*ef20*/  IMAD R0, R4, R18, R15 ;  /* 0x0000001204007224 */ /* 0x001fc400078e020f */
[----:B------:R-:W-:Y:S02]  /*ef30*/  IMAD R5, R2, R23, R19 ;  /* 0x0000001702057224 */ /* 0x000fe400078e0213 */
[----:B------:R-:W-:Y:S02]  /*ef40*/  IMAD R0, R0, R14, R3 ;  /* 0x0000000e00007224 */ /* 0x000fe400078e0203 */
[----:B------:R-:W-:-:S03]  /*ef50*/  IMAD.MOV.U32 R4, RZ, RZ, 0x1 ;  /* 0x00000001ff047424 */ /* 0x000fc600078e00ff */
[----:B------:R-:W-:Y:S02]  /*ef60*/  SEL R6, R0, R5, !P3 ;  /* 0x0000000500067207 */ /* 0x000fe40005800000 */
[----:B------:R-:W-:-:S07]  /*ef70*/  SEL R5, R5, R0, !P3 ;  /* 0x0000000005057207 */ /* 0x000fce0005800000 */
.L_x_294:
[----:B------:R-:W-:-:S08]  /*ef80*/  NOP ;  /* 0x0000000000007918 */ /* 0x000fd00000000000 */
[----:B------:R-:W0:-:S00]  /*ef90*/  USETMAXREG.DEALLOC.CTAPOOL 0x28 ;  /* 0x00000028000079c8 */ /* 0x000e0000080e0500 */
[----:B------:R-:W-:-:S13]  /*efa0*/  ISETP.NE.AND P0, PT, RZ, UR8, PT ;  /* 0x00000008ff007c0c */ /* 0x000fda000bf05270 */
[----:B------:R-:W-:Y:S05]  /*efb0*/  @P0 EXIT ;  /* 0x000000000000094d */ /* 0x000fea0003800000 */
[----:B0-----:R-:W-:Y:S01]  /*efc0*/  LOP3.LUT P0, RZ, R4, 0xff, RZ, 0xc0, !PT ;  /* 0x000000ff04ff7812 */ /* 0x001fe2000780c0ff */
[----:B------:R-:W-:Y:S02]  /*efd0*/  IMAD.MOV.U32 R0, RZ, RZ, 0x1 ;  /* 0x00000001ff007424 */ /* 0x000fe400078e00ff */
[----:B------:R-:W-:-:S10]  /*efe0*/  IMAD.MOV.U32 R8, RZ, RZ, RZ ;  /* 0x000000ffff087224 */ /* 0x000fd400078e00ff */
[----:B------:R-:W-:Y:S05]  /*eff0*/  @!P0 BRA `(.L_x_297) ;  /* 0x0000000c00548947 */ /* 0x000fea0003800000 */
[----:B------:R-:W0:Y:S01]  /*f000*/  S2R R2, SR_TID.X ;  /* 0x0000000000027919 */ /* 0x000e220000002100 */
[----:B------:R-:W-:Y:S01]  /*f010*/  ULDC UR4, c[0x0][0x28c] ;  /* 0x0000a30000047ab9 */ /* 0x000fe20000000800 */
[----:B------:R-:W-:Y:S01]  /*f020*/  ULDC UR6, c[0x0][0x658] ;  /* 0x0001960000067ab9 */ /* 0x000fe20000000800 */
[----:B------:R-:W-:Y:S01]  /*f030*/  UIADD3 UR10, UR4, 0x7f, URZ ;  /* 0x0000007f040a7890 */ /* 0x000fe2000fffe03f */
[----:B------:R-:W-:Y:S01]  /*f040*/  BSSY B0, `(.L_x_297) ;  /* 0x00000d0000007945 */ /* 0x000fe20003800000 */
[----:B------:R-:W-:Y:S01]  /*f050*/  UMOV UR7, 0xffffffff ;  /* 0xffffffff00077882 */ /* 0x000fe20000000000 */
[----:B------:R-:W-:Y:S01]  /*f060*/  ULDC UR5, c[0x0][0x600] ;  /* 0x0001800000057ab9 */ /* 0x000fe20000000800 */
[----:B------:R-:W-:Y:S01]  /*f070*/  UMOV UR9, 0x1 ;  /* 0x0000000100097882 */ /* 0x000fe20000000000 */
[----:B------:R-:W-:Y:S01]  /*f080*/  USHF.L.U32 UR7, UR7, UR6, URZ ;  /* 0x0000000607077299 */ /* 0x000fe2000800063f */
[----:B------:R-:W-:Y:S01]  /*f090*/  IMAD.MOV.U32 R9, RZ, RZ, 0x1 ;  /* 0x00000001ff097424 */ /* 0x000fe200078e00ff */
[----:B------:R-:W-:Y:S01]  /*f0a0*/  UIADD3 UR4, UR5, -0x1, URZ ;  /* 0xffffffff05047890 */ /* 0x000fe2000fffe03f */
[----:B------:R-:W-:Y:S01]  /*f0b0*/  IMAD.MOV.U32 R0, RZ, RZ, 0x1 ;  /* 0x00000001ff007424 */ /* 0x000fe200078e00ff */
[----:B------:R-:W-:Y:S01]  /*f0c0*/  USHF.R.S32.HI UR11, URZ, 0x1f, UR10 ;  /* 0x0000001f3f0b7899 */ /* 0x000fe2000801140a */
[----:B------:R-:W-:Y:S01]  /*f0d0*/  IMAD.MOV.U32 R8, RZ, RZ, RZ ;  /* 0x000000ffff087224 */ /* 0x000fe200078e00ff */
[----:B------:R-:W-:Y:S01]  /*f0e0*/  ULDC UR8, c[0x0][0xc] ;  /* 0x0000030000087ab9 */ /* 0x000fe20000000800 */
[----:B------:R-:W-:-:S02]  /*f0f0*/  USHF.L.U32 UR5, UR9, UR6, URZ ;  /* 0x0000000609057299 */ /* 0x000fc4000800063f */
[----:B------:R-:W-:Y:S01]  /*f100*/  ULEA.HI UR11, UR11, UR10, URZ, 0x7 ;  /* 0x0000000a0b0b7291 */ /* 0x000fe2000f8f383f */
[----:B------:R-:W-:Y:S01]  /*f110*/  ULDC UR9, c[0x0][0x10] ;  /* 0x0000040000097ab9 */ /* 0x000fe20000000800 */
[----:B------:R-:W-:Y:S02]  /*f120*/  ULOP3.LUT UR6, URZ, UR7, URZ, 0x33, !UPT ;  /* 0x000000073f067292 */ /* 0x000fe4000f8e333f */
[----:B------:R-:W-:Y:S01]  /*f130*/  UIMAD.WIDE.U32 UR8, UR8, UR9, URZ ;  /* 0x00000009080872a5 */ /* 0x000fe2000f8e003f */
[----:B------:R-:W-:Y:S01]  /*f140*/  ULDC UR7, c[0x0][0x14] ;  /* 0x0000050000077ab9 */ /* 0x000fe20000000800 */
[----:B------:R-:W-:Y:S02]  /*f150*/  USHF.R.S32.HI UR20, URZ, 0x7, UR11 ;  /* 0x000000073f147899 */ /* 0x000fe4000801140b */
[----:B------:R-:W-:Y:S02]  /*f160*/  UIMAD.WIDE.U32 UR22, UR8, UR7, URZ ;  /* 0x00000007081672a5 */ /* 0x000fe4000f8e003f */
[----:B------:R-:W-:-:S02]  /*f170*/  UIMAD UR18, UR9, UR7, URZ ;  /* 0x00000007091272a4 */ /* 0x000fc4000f8e023f */
[----:B------:R-:W-:Y:S01]  /*f180*/  ULOP3.LUT UR26, UR13, 0x2, URZ, 0xfc, !UPT ;  /* 0x000000020d1a7892 */ /* 0x000fe2000f8efc3f */
[C---:B0-----:R-:W-:Y:S01]  /*f190*/  LOP3.LUT P4, RZ, R2.reuse, 0x7f, RZ, 0xc0, !PT ;  /* 0x0000007f02ff7812 */ /* 0x041fe2000788c0ff */
[----:B------:R-:W-:Y:S01]  /*f1a0*/  UIADD3 UR18, UR23, UR18, URZ ;  /* 0x0000001217127290 */ /* 0x000fe2000fffe03f */
[----:B------:R-:W-:Y:S01]  /*f1b0*/  LOP3.LUT P0, RZ, R2, 0x1f, RZ, 0xc0, !PT ;  /* 0x0000001f02ff7812 */ /* 0x000fe2000780c0ff */
[----:B------:R-:W-:Y:S01]  /*f1c0*/  UIADD3 UR27, UR20, 0x1, URZ ;  /* 0x00000001141b7890 */ /* 0x000fe2000fffe03f */
[----:B------:R-:W-:Y:S02]  /*f1d0*/  ULDC.64 UR24, c[0x0][0x198] ;  /* 0x0000660000187ab9 */ /* 0x000fe40000000a00 */
[----:B------:R-:W-:-:S13]  /*f1e0*/  PLOP3.LUT P0, PT, P0, P4, PT, 0x8a, 0x0 ;  /* 0x000000000000781c */ /* 0x000fda0000709172 */
.L_x_309:
[----:B------:R-:W-:-:S03]  /*f1f0*/  UMOV UR7, 0xffffffff ;  /* 0xffffffff00077882 */ /* 0x000fc60000000000 */
[----:B------:R-:W-:Y:S05]  /*f200*/  BRA.DIV UR7, `(.L_x_298) ;  /* 0x0000000e07cc7947 */ /* 0x000fea000b800000 */
[----:B------:R-:W-:-:S13]  /*f210*/  ELECT P1, URZ, PT ;  /* 0x00000000003f782f */ /* 0x000fda0003820000 */
.L_x_320:
[----:B------:R-:W0:Y:S01]  /*f220*/  LDC R2, c[0x0][0x28c] ;  /* 0x0000a300ff027b82 */ /* 0x000e220000000800 */
[----:B------:R-:W-:Y:S01]  /*f230*/  BSSY B1, `(.L_x_299) ;  /* 0x0000038000017945 */ /* 0x000fe20003800000 */
[----:B0-----:R-:W-:-:S13]  /*f240*/  ISETP.LT.OR P1, PT, R2, 0x1, !P1 ;  /* 0x000000010200780c */ /* 0x001fda0004f21670 */
[----:B------:R-:W-:Y:S05]  /*f250*/  @P1 BRA `(.L_x_300) ;  /* 0x0000000000d41947 */ /* 0x000fea0003800000 */
[----:B------:R-:W-:Y:S02]  /*f260*/  IMAD.SHL.U32 R6, R6, 0x100, RZ ;  /* 0x0000010006067824 */ /* 0x000fe400078e00ff */
[----:B------:R-:W-:Y:S02]  /*f270*/  IMAD.SHL.U32 R7, R5, 0x80, RZ ;  /* 0x0000008005077824 */ /* 0x000fe400078e00ff */
[----:B------:R-:W-:Y:S02]  /*f280*/  IMAD.MOV.U32 R12, RZ, RZ, RZ ;  /* 0x000000ffff0c7224 */ /* 0x000fe400078e00ff */
[----:B------:R-:W-:Y:S02]  /*f290*/  IMAD.U32 R14, RZ, RZ, UR27 ;  /* 0x0000001bff0e7e24 */ /* 0x000fe4000f8e00ff */
[----:B------:R-:W-:Y:S02]  /*f2a0*/  IMAD.MOV.U32 R2, RZ, RZ, R0 ;  /* 0x000000ffff027224 */ /* 0x000fe400078e0000 */
[----:B------:R-:W-:-:S07]  /*f2b0*/  IMAD.MOV.U32 R3, RZ, RZ, R8 ;  /* 0x000000ffff037224 */ /* 0x000fce00078e0008 */
.L_x_304:
[----:B------:R-:W0:Y:S01]  /*f2c0*/  S2R R5, SR_CgaCtaId ;  /* 0x0000000000057919 */ /* 0x000e220000008800 */
[----:B------:R-:W-:-:S04]  /*f2d0*/  MOV R4, 0x400 ;  /* 0x0000040000047802 */ /* 0x000fc80000000f00 */
[----:B0-----:R-:W-:Y:S02]  /*f2e0*/  LEA R10, R5, R4, 0x18 ;  /* 0x00000004050a7211 */ /* 0x001fe400078ec0ff */
[----:B------:R-:W-:Y:S01]  /*f2f0*/  SHF.L.U32 R4, R2, 0x1f, RZ ;  /* 0x0000001f02047819 */ /* 0x000fe200000006ff */
[----:B------:R-:W0:Y:S02]  /*f300*/  @!P4 LDC R5, c[0x0][0x500] ;  /* 0x00014000ff05cb82 */ /* 0x000e240000000800 */
[----:B------:R-:W-:-:S04]  /*f310*/  IMAD R13, R3, 0x8, R10 ;  /* 0x00000008030d7824 */ /* 0x000fc800078e020a */
[----:B------:R-:W1:Y:S02]  /*f320*/  SYNCS.PHASECHK.TRANS64.TRYWAIT P1, [R13+URZ+0x20], R4 ;  /* 0x000020040d0075a7 */ /* 0x000e64000802017f */
[----:B-1----:R-:W-:Y:S05]  /*f330*/  @!P1 BRA `(.L_x_301) ;  /* 0x0000000c00a09947 */ /* 0x002fea0003800000 */
.L_x_321:
[----:B------:R-:W-:Y:S01]  /*f340*/  UPRMT UR7, UR26, 0x9910, URZ ;  /* 0x000099101a077896 */ /* 0x000fe2000800003f */
[----:B0-----:R0:W-:Y:S03]  /*f350*/  @!P4 SYNCS.ARRIVE.TRANS64 RZ, [R13+URZ], R5 ;  /* 0x000000050dffc9a7 */ /* 0x0011e6000800003f */
[----:B------:R-:W-:-:S06]  /*f360*/  UISETP.NE.AND UP0, UPT, UR7, 0x2, UPT ;  /* 0x000000020700788c */ /* 0x000fcc000bf05270 */
[----:B------:R-:W-:-:S13]  /*f370*/  PLOP3.LUT P1, PT, PT, PT, UP0, 0x80, 0x0 ;  /* 0x000000000000781c */ /* 0x000fda0003f2f008 */
[----:B0-----:R-:W-:Y:S05]  /*f380*/  @P1 BRA `(.L_x_302) ;  /* 0x0000000000041947 */ /* 0x001fea0003800000 */
[----:B------:R-:W-:Y:S01]  /*f390*/  BPT.TRAP 0x1 ;  /* 0x000000040000795c */ /* 0x000fe20000300000 */
.L_x_302:
[----:B------:R-:W-:Y:S05]  /*f3a0*/  @P0 BRA `(.L_x_303) ;  /* 0x0000000000040947 */ /* 0x000fea0003800000 */
[----:B------:R-:W-:Y:S01]  /*f3b0*/  BPT.TRAP 0x1 ;  /* 0x000000040000795c */ /* 0x000fe20000300000 */
.L_x_303:
[--C-:B-1----:R-:W-:Y:S01]  /*f3c0*/  IMAD R4, R3, 0x4000, R10.reuse ;  /* 0x0000400003047824 */ /* 0x102fe200078e020a */
[----:B------:R-:W-:Y:S01]  /*f3d0*/  R2UR UR9, R13 ;  /* 0x000000000d0972ca */ /* 0x000fe200000e0000 */
[----:B------:R-:W-:Y:S01]  /*f3e0*/  IMAD R10, R3, 0x8000, R10 ;  /* 0x00008000030a7824 */ /* 0x000fe200078e020a */
[----:B------:R-:W-:Y:S01]  /*f3f0*/  UIADD3 UR14, UP0, UR24, 0xf0, URZ ;  /* 0x000000f0180e7890 */ /* 0x000fe2000ff1e03f */
[----:B------:R-:W-:Y:S01]  /*f400*/  VIADD R14, R14, 0xffffffff ;  /* 0xffffffff0e0e7836 */ /* 0x000fe20000000000 */
[----:B------:R-:W-:Y:S01]  /*f410*/  R2UR UR7, R4 ;  /* 0x00000000040772ca */ /* 0x000fe200000e0000 */
[----:B------:R-:W-:Y:S01]  /*f420*/  UIADD3 UR28, UP1, UR24, 0x1f0, URZ ;  /* 0x000001f0181c7890 */ /* 0x000fe2000ff3e03f */
[----:B------:R-:W-:Y:S01]  /*f430*/  R2UR UR8, R10 ;  /* 0x000000000a0872ca */ /* 0x000fe200000e0000 */
[----:B------:R-:W-:Y:S01]  /*f440*/  UIADD3.X UR15, URZ, UR25, URZ, UP0, !UPT ;  /* 0x000000193f0f7290 */ /* 0x000fe200087fe43f */
[----:B------:R-:W-:Y:S01]  /*f450*/  R2UR UR11, R7 ;  /* 0x00000000070b72ca */ /* 0x000fe200000e0000 */
[----:B------:R-:W-:Y:S01]  /*f460*/  VIADD R3, R3, 0x1 ;  /* 0x0000000103037836 */ /* 0x000fe20000000000 */
[----:B------:R-:W-:Y:S01]  /*f470*/  R2UR UR10, R12 ;  /* 0x000000000c0a72ca */ /* 0x000fe200000e0000 */
[----:B------:R-:W-:Y:S01]  /*f480*/  UIADD3.X UR29, URZ, UR25, URZ, UP1, !UPT ;  /* 0x000000193f1d7290 */ /* 0x000fe20008ffe43f */
[----:B------:R-:W-:Y:S01]  /*f490*/  R2UR UR12, R11 ;  /* 0x000000000b0c72ca */ /* 0x000fe200000e0000 */
[----:B------:R-:W-:Y:S01]  /*f4a0*/  UMOV UR16, 0x0 ;  /* 0x0000000000107882 */ /* 0x000fe20000000000 */
[----:B------:R-:W-:Y:S01]  /*f4b0*/  R2UR UR21, R6 ;  /* 0x00000000061572ca */ /* 0x000fe200000e0000 */
[----:B------:R-:W-:Y:S01]  /*f4c0*/  UMOV UR17, 0x10000000 ;  /* 0x1000000000117882 */ /* 0x000fe20000000000 */
[----:B------:R-:W-:Y:S01]  /*f4d0*/  ISETP.GT.AND P2, PT, R14, 0x1, PT ;  /* 0x000000010e00780c */ /* 0x000fe20003f44270 */
[----:B------:R-:W-:Y:S01]  /*f4e0*/  UIADD3 UR7, UR7, 0x100, URZ ;  /* 0x0000010007077890 */ /* 0x000fe2000fffe03f */
[----:B------:R-:W-:Y:S01]  /*f4f0*/  ISETP.NE.AND P1, PT, R3, 0x4, PT ;  /* 0x000000040300780c */ /* 0x000fe20003f25270 */
[----:B------:R-:W-:Y:S01]  /*f500*/  UIADD3 UR19, UR8, 0x10100, URZ ;  /* 0x0001010008137890 */ /* 0x000fe2000fffe03f */
[----:B------:R-:W-:-:S02]  /*f510*/  VIADD R12, R12, 0x80 ;  /* 0x000000800c0c7836 */ /* 0x000fc40000000000 */
[----:B------:R-:W-:Y:S02]  /*f520*/  SEL R5, RZ, 0x1, P1 ;  /* 0x00000001ff057807 */ /* 0x000fe40000800000 */
[----:B------:R-:W-:Y:S01]  /*f530*/  UMOV UR8, UR7 ;  /* 0x0000000700087c82 */ /* 0x000fe20008000000 */
[----:B------:R-:W-:Y:S01]  /*f540*/  SEL R3, R3, RZ, P1 ;  /* 0x000000ff03037207 */ /* 0x000fe20000800000 */
[----:B------:R0:W-:Y:S01]  /*f550*/  UTMALDG.3D [UR8], [UR14], desc[UR16] ;  /* 0x000010080e0075b4 */ /* 0x0001e20008011000 */
[----:B------:R-:W-:Y:S01]  /*f560*/  LOP3.LUT R2, R2, R5, RZ, 0x3c, !PT ;  /* 0x0000000502027212 */ /* 0x000fe200078e3cff */
[----:B0-----:R-:W-:Y:S01]  /*f570*/  UMOV UR8, UR19 ;  /* 0x0000001300087c82 */ /* 0x001fe20008000000 */
[----:B------:R-:W-:Y:S02]  /*f580*/  UMOV UR11, UR21 ;  /* 0x00000015000b7c82 */ /* 0x000fe40008000000 */
[----:B------:R0:W-:Y:S02]  /*f590*/  UTMALDG.3D [UR8], [UR28], desc[UR16] ;  /* 0x000010081c0075b4 */ /* 0x0001e40008011000 */
[----:B0-----:R-:W-:Y:S05]  /*f5a0*/  @P2 BRA `(.L_x_304) ;  /* 0xfffffffc00442947 */ /* 0x001fea000383ffff */
.L_x_300:
[----:B------:R-:W-:Y:S05]  /*f5b0*/  BSYNC B1 ;  /* 0x0000000000017941 */ /* 0x000fea0003800000 */
.L_x_299:
[----:B------:R-:W2:Y:S01]  /*f5c0*/  LDL.LU R15, [R1+0x70] ;  /* 0x00007000010f7983 */ /* 0x000ea20000300800 */
[----:B------:R-:W-:Y:S01]  /*f5d0*/  LOP3.LUT P5, RZ, R9, 0xff, RZ, 0xc0, !PT ;  /* 0x000000ff09ff7812 */ /* 0x000fe200078ac0ff */
[----:B------:R-:W-:Y:S01]  /*f5e0*/  VIADD R8, R8, UR20 ;  /* 0x0000001408087c36 */ /* 0x000fe20008000000 */
[----:B------:R-:W-:Y:S01]  /*f5f0*/  ULDC.64 UR8, c[0x0][0x650] ;  /* 0x0001940000087ab9 */ /* 0x000fe20000000a00 */
[----:B------:R-:W3:Y:S01]  /*f600*/  LDL.LU R13, [R1+0x74] ;  /* 0x00007400010d7983 */ /* 0x000ee20000300800 */
[----:B------:R-:W-:Y:S01]  /*f610*/  IMAD.U32 R5, RZ, RZ, UR20 ;  /* 0x00000014ff057e24 */ /* 0x000fe2000f8e00ff */
[----:B------:R-:W-:Y:S01]  /*f620*/  BSSY B1, `(.L_x_305) ;  /* 0x000006f000017945 */ /* 0x000fe20003800000 */
[----:B------:R-:W-:Y:S01]  /*f630*/  ISETP.GT.U32.AND P1, PT, R8, 0x3, PT ;  /* 0x000000030800780c */ /* 0x000fe20003f24070 */
[----:B------:R-:W-:Y:S01]  /*f640*/  IMAD.MOV.U32 R6, RZ, RZ, -0x1 ;  /* 0xffffffffff067424 */ /* 0x000fe200078e00ff */
[----:B------:R-:W-:Y:S01]  /*f650*/  SHF.R.U32.HI R2, RZ, 0x2, R8 ;  /* 0x00000002ff027819 */ /* 0x000fe20000011608 */
[----:B------:R-:W-:Y:S01]  /*f660*/  IMAD.MOV.U32 R11, RZ, RZ, -0x1 ;  /* 0xffffffffff0b7424 */ /* 0x000fe200078e00ff */
[----:B------:R-:W-:Y:S01]  /*f670*/  ISETP.LT.U32.AND P1, PT, R5, 0x4, P1 ;  /* 0x000000040500780c */ /* 0x000fe20000f21070 */
[----:B------:R-:W-:Y:S01]  /*f680*/  IMAD.MOV.U32 R5, RZ, RZ, -0x1 ;  /* 0xffffffffff057424 */ /* 0x000fe200078e00ff */
[----:B------:R-:W-:Y:S01]  /*f690*/  LOP3.LUT R2, R2, 0x1, RZ, 0xc0, !PT ;  /* 0x0000000102027812 */ /* 0x000fe200078ec0ff */
[----:B------:R-:W0:Y:S01]  /*f6a0*/  @P5 S2R R4, SR_CgaCtaId ;  /* 0x0000000000045919 */ /* 0x000e220000008800 */
[----:B------:R-:W-:-:S02]  /*f6b0*/  @P5 MOV R3, 0x400 ;  /* 0x0000040000035802 */ /* 0x000fc40000000f00 */
[----:B------:R-:W-:Y:S01]  /*f6c0*/  ISETP.NE.U32.AND P2, PT, R2, 0x1, PT ;  /* 0x000000010200780c */ /* 0x000fe20003f45070 */
[----:B------:R-:W-:Y:S01]  /*f6d0*/  IMAD.U32 R2, RZ, RZ, UR20 ;  /* 0x00000014ff027e24 */ /* 0x000fe2000f8e00ff */
[----:B------:R-:W-:Y:S02]  /*f6e0*/  LOP3.LUT R8, R8, 0x3, RZ, 0xc0, !PT ;  /* 0x0000000308087812 */ /* 0x000fe400078ec0ff */
[----:B------:R-:W-:Y:S02]  /*f6f0*/  PRMT R9, RZ, 0x7610, R9 ;  /* 0x00007610ff097816 */ /* 0x000fe40000000009 */
[----:B------:R-:W-:-:S04]  /*f700*/  ISETP.GT.U32.AND P2, PT, R2, 0x3, !P2 ;  /* 0x000000030200780c */ /* 0x000fc80005744070 */
[----:B------:R-:W-:Y:S02]  /*f710*/  SEL R2, RZ, 0x1, !P2 ;  /* 0x00000001ff027807 */ /* 0x000fe40005000000 */
[----:B0-----:R-:W-:-:S04]  /*f720*/  @P5 LEA R3, R4, R3, 0x18 ;  /* 0x0000000304035211 */ /* 0x001fc800078ec0ff */
[----:B------:R0:W-:Y:S02]  /*f730*/  @P5 SYNCS.ARRIVE.TRANS64.A1T0 RZ, [R3+URZ+0x58], RZ ;  /* 0x000058ff03ff59a7 */ /* 0x0001e4000810003f */
[----:B0-----:R-:W-:-:S04]  /*f740*/  SEL R3, RZ, 0x1, !P1 ;  /* 0x00000001ff037807 */ /* 0x001fc80004800000 */
[----:B------:R-:W-:Y:S02]  /*f750*/  LOP3.LUT R0, R2, R0, R3, 0x96, !PT ;  /* 0x0000000002007212 */ /* 0x000fe400078e9603 */
[----:B------:R-:W-:Y:S02]  /*f760*/  PRMT R2, RZ, 0x7610, R2 ;  /* 0x00007610ff027816 */ /* 0x000fe40000000002 */
[----:B---3--:R-:W-:-:S04]  /*f770*/  IADD3 R13, P5, R13, UR22, RZ ;  /* 0x000000160d0d7c10 */ /* 0x008fc8000ffbe0ff */
[----:B--2---:R-:W-:Y:S01]  /*f780*/  IADD3.X R15, R15, UR18, RZ, P5, !PT ;  /* 0x000000120f0f7c10 */ /* 0x004fe2000affe4ff */
[----:B------:R0:W-:Y:S01]  /*f790*/  STL [R1+0x74], R13 ;  /* 0x0000740d01007387 */ /* 0x0001e20000100800 */
[----:B------:R-:W-:-:S03]  /*f7a0*/  ISETP.GE.U32.AND P5, PT, R13, UR8, PT ;  /* 0x000000080d007c0c */ /* 0x000fc6000bfa6070 */
[----:B------:R0:W-:Y:S01]  /*f7b0*/  STL [R1+0x70], R15 ;  /* 0x0000700f01007387 */ /* 0x0001e20000100800 */
[----:B------:R-:W-:-:S13]  /*f7c0*/  ISETP.GE.U32.AND.EX P1, PT, R15, UR9, PT, P5 ;  /* 0x000000090f007c0c */ /* 0x000fda000bf26150 */
[----:B0-----:R-:W-:Y:S05]  /*f7d0*/  @P1 BRA `(.L_x_306) ;  /* 0x00000004004c1947 */ /* 0x001fea0003800000 */
[----:B------:R-:W-:Y:S01]  /*f7e0*/  ULDC.64 UR8, c[0x0][0x628] ;  /* 0x00018a0000087ab9 */ /* 0x000fe20000000a00 */
[----:B------:R-:W0:Y:S01]  /*f7f0*/  S2R R12, SR_CTAID.X ;  /* 0x00000000000c7919 */ /* 0x000e220000002500 */
[----:B------:R-:W-:Y:S01]  /*f800*/  ISETP.NE.U32.AND P1, PT, RZ, UR8, PT ;  /* 0x00000008ff007c0c */ /* 0x000fe2000bf25070 */
[----:B------:R-:W-:Y:S01]  /*f810*/  ULDC UR10, c[0x0][0x630] ;  /* 0x00018c00000a7ab9 */ /* 0x000fe20000000800 */
[----:B------:R-:W-:Y:S01]  /*f820*/  IMAD.MOV.U32 R2, RZ, RZ, R13 ;  /* 0x000000ffff027224 */ /* 0x000fe200078e000d */
[----:B------:R-:W1:Y:S01]  /*f830*/  S2R R10, SR_CTAID.Y ;  /* 0x00000000000a7919 */ /* 0x000e620000002600 */
[----:B------:R-:W-:Y:S01]  /*f840*/  ISETP.NE.AND.EX P1, PT, RZ, UR9, PT, P1 ;  /* 0x00000009ff007c0c */ /* 0x000fe2000bf25310 */
[----:B------:R-:W-:-:S12]  /*f850*/  IMAD.MOV.U32 R3, RZ, RZ, R15 ;  /* 0x000000ffff037224 */ /* 0x000fd800078e000f */
[----:B------:R-:W-:Y:S05]  /*f860*/  @!P1 BRA `(.L_x_307) ;  /* 0x0000000000289947 */ /* 0x000fea0003800000 */
[----:B------:R-:W-:Y:S02]  /*f870*/  ULDC UR7, c[0x0][0x634] ;  /* 0x00018d0000077ab9 */ /* 0x000fe40000000800 */
[----:B------:R-:W-:-:S05]  /*f880*/  IADD3 R7, P1, R13, UR7, RZ ;  /* 0x000000070d077c10 */ /* 0x000fca000ff3e0ff */
[----:B------:R-:W-:-:S04]  /*f890*/  IMAD.X R11, RZ, RZ, R15, P1 ;  /* 0x000000ffff0b7224 */ /* 0x000fc800008e060f */
[----:B------:R-:W-:-:S04]  /*f8a0*/  IMAD.WIDE.U32 R4, R11, UR8, RZ ;  /* 0x000000080b047c25 */ /* 0x000fc8000f8e00ff */
[----:B------:R-:W-:-:S04]  /*f8b0*/  IMAD.WIDE.U32 R4, P1, R7, UR9, R4 ;  /* 0x0000000907047c25 */ /* 0x000fc8000f820004 */
[----:B------:R-:W-:-:S04]  /*f8c0*/  IMAD.WIDE.U32 R6, R7, UR8, RZ ;  /* 0x0000000807067c25 */ /* 0x000fc8000f8e00ff */
[----:B------:R-:W-:Y:S01]  /*f8d0*/  IMAD.X R3, RZ, RZ, RZ, P1 ;  /* 0x000000ffff037224 */ /* 0x000fe200008e06ff */
[----:B------:R-:W-:Y:S01]  /*f8e0*/  IADD3 RZ, P1, R7, R4, RZ ;  /* 0x0000000407ff7210 */ /* 0x000fe20007f3e0ff */
[----:B------:R-:W-:-:S04]  /*f8f0*/  IMAD.MOV.U32 R2, RZ, RZ, R5 ;  /* 0x000000ffff027224 */ /* 0x000fc800078e0005 */
[----:B------:R-:W-:-:S08]  /*f900*/  IMAD.WIDE.U32.X R2, R11, UR9, R2, P1 ;  /* 0x000000090b027c25 */ /* 0x000fd000088e0402 */
.L_x_307:
[--C-:B------:R-:W-:Y:S01]  /*f910*/  SHF.R.U64 R11, R2, UR10, R3.reuse ;  /* 0x0000000a020b7c19 */ /* 0x100fe20008001203 */
[----:B------:R-:W-:Y:S01]  /*f920*/  ULDC.64 UR8, c[0x0][0x620] ;  /* 0x0001880000087ab9 */ /* 0x000fe20000000a00 */
[----:B------:R-:W-:Y:S01]  /*f930*/  SHF.R.U32.HI R2, RZ, UR10, R3 ;  /* 0x0000000aff027c19 */ /* 0x000fe20008011603 */
[----:B------:R-:W-:Y:S01]  /*f940*/  IMAD.MOV.U32 R3, RZ, RZ, R15 ;  /* 0x000000ffff037224 */ /* 0x000fe200078e000f */
[----:B------:R-:W-:Y:S01]  /*f950*/  IADD3 R5, P1, RZ, -R11, RZ ;  /* 0x8000000bff057210 */ /* 0x000fe20007f3e0ff */
[----:B------:R-:W-:Y:S01]  /*f960*/  ULDC UR7, c[0x0][0x150] ;  /* 0x0000540000077ab9 */ /* 0x000fe20000000800 */
[----:B0-----:R-:W-:Y:S01]  /*f970*/  I2FP.F32.U32 R6, R12 ;  /* 0x0000000c00067245 */ /* 0x001fe20000201000 */
[----:B------:R-:W0:Y:S01]  /*f980*/  LDC R7, c[0x0][0x144] ;  /* 0x00005100ff077b82 */ /* 0x000e220000000800 */
[----:B------:R-:W-:Y:S01]  /*f990*/  ULDC.64 UR10, c[0x0][0x640] ;  /* 0x00019000000a7ab9 */ /* 0x000fe20000000a00 */
[----:B------:R-:W-:Y:S01]  /*f9a0*/  IMAD.X R2, RZ, RZ, ~R2, P1 ;  /* 0x000000ffff027224 */ /* 0x000fe200008e0e02 */
[----:B------:R-:W-:Y:S01]  /*f9b0*/  ISETP.NE.U32.AND P1, PT, RZ, UR10, PT ;  /* 0x0000000aff007c0c */ /* 0x000fe2000bf25070 */
[----:B------:R-:W-:Y:S01]  /*f9c0*/  FMUL R6, R6, UR7 ;  /* 0x0000000706067c20 */ /* 0x000fe20008400000 */
[----:B------:R-:W-:Y:S01]  /*f9d0*/  ULDC UR7, c[0x0][0x618] ;  /* 0x0001860000077ab9 */ /* 0x000fe20000000800 */
[----:B------:R-:W-:Y:S01]  /*f9e0*/  IMAD R4, R2, UR8, RZ ;  /* 0x0000000802047c24 */ /* 0x000fe2000f8e02ff */
[----:B------:R-:W-:Y:S01]  /*f9f0*/  ISETP.NE.AND.EX P1, PT, RZ, UR11, PT, P1 ;  /* 0x0000000bff007c0c */ /* 0x000fe2000bf25310 */
[----:B------:R-:W-:Y:S01]  /*fa00*/  IMAD.MOV.U32 R2, RZ, RZ, R13 ;  /* 0x000000ffff027224 */ /* 0x000fe200078e000d */
[----:B------:R-:W2:Y:S01]  /*fa10*/  LDC R15, c[0x0][0x148] ;  /* 0x00005200ff0f7b82 */ /* 0x000ea20000000800 */
[----:B------:R-:W3:Y:S02]  /*fa20*/  F2I.U32.TRUNC.NTZ R6, R6 ;  /* 0x0000000600067305 */ /* 0x000ee4000020f000 */
[----:B------:R-:W-:Y:S01]  /*fa30*/  IMAD.WIDE.U32 R2, R5, UR8, R2 ;  /* 0x0000000805027c25 */ /* 0x000fe2000f8e0002 */
[----:B------:R-:W-:-:S03]  /*fa40*/  ULDC UR8, c[0x0][0x154] ;  /* 0x0000550000087ab9 */ /* 0x000fc60000000800 */
[----:B------:R-:W-:Y:S01]  /*fa50*/  IMAD R5, R5, UR9, R4 ;  /* 0x0000000905057c24 */ /* 0x000fe2000f8e0204 */
[----:B------:R-:W-:-:S03]  /*fa60*/  ULDC UR9, c[0x0][0x608] ;  /* 0x0001820000097ab9 */ /* 0x000fc60000000800 */
[----:B------:R-:W-:-:S05]  /*fa70*/  IMAD.IADD R3, R3, 0x1, R5 ;  /* 0x0000000103037824 */ /* 0x000fca00078e0205 */
[----:B------:R-:W-:Y:S01]  /*fa80*/  SHF.R.U64 R13, R2, UR7, R3 ;  /* 0x00000007020d7c19 */ /* 0x000fe20008001203 */
[----:B---3--:R-:W-:Y:S01]  /*fa90*/  IMAD.MOV R6, RZ, RZ, -R6 ;  /* 0x000000ffff067224 */ /* 0x008fe200078e0a06 */
[----:B-1----:R-:W-:-:S03]  /*faa0*/  I2FP.F32.U32 R2, R10 ;  /* 0x0000000a00027245 */ /* 0x002fc60000201000 */
[----:B0-----:R-:W-:Y:S02]  /*fab0*/  IMAD R19, R7, R6, R12 ;  /* 0x0000000607137224 */ /* 0x001fe400078e020c */
[----:B------:R-:W-:Y:S01]  /*fac0*/  FMUL R4, R2, UR8 ;  /* 0x0000000802047c20 */ /* 0x000fe20008400000 */
[----:B------:R-:W-:Y:S01]  /*fad0*/  SHF.R.U32.HI R2, RZ, UR7, R3 ;  /* 0x00000007ff027c19 */ /* 0x000fe20008011603 */
[----:B------:R-:W-:Y:S02]  /*fae0*/  ULDC UR7, c[0x0][0x658] ;  /* 0x0001960000077ab9 */ /* 0x000fe40000000800 */
[----:B------:R0:W1:Y:S01]  /*faf0*/  F2I.U32.TRUNC.NTZ R18, R4 ;  /* 0x0000000400127305 */ /* 0x000062000020f000 */
[--C-:B------:R-:W-:Y:S02]  /*fb00*/  SHF.R.U64 R16, R13, UR9, R2.reuse ;  /* 0x000000090d107c19 */ /* 0x100fe40008001202 */
[----:B------:R-:W-:-:S04]  /*fb10*/  SHF.R.U32.HI R3, RZ, UR9, R2 ;  /* 0x00000009ff037c19 */ /* 0x000fc80008011602 */
[--C-:B------:R-:W-:Y:S02]  /*fb20*/  SHF.R.U64 R14, R16, UR7, R3.reuse ;  /* 0x00000007100e7c19 */ /* 0x100fe40008001203 */
[----:B------:R-:W-:-:S03]  /*fb30*/  SHF.R.U32.HI R3, RZ, UR7, R3 ;  /* 0x00000007ff037c19 */ /* 0x000fc60008011603 */
[----:B------:R-:W-:Y:S01]  /*fb40*/  IMAD.MOV.U32 R2, RZ, RZ, R14 ;  /* 0x000000ffff027224 */ /* 0x000fe200078e000e */
[----:B0-2---:R-:W-:Y:S06]  /*fb50*/  @!P1 BRA `(.L_x_308) ;  /* 0x0000000000289947 */ /* 0x005fec0003800000 */
        /* <DEDUP_REMOVED lines=10> */
.L_x_308:
[----:B------:R-:W-:Y:S01]  /*fc00*/  ULDC UR7, c[0x0][0x648] ;  /* 0x0001920000077ab9 */ /* 0x000fe20000000800 */
[----:B-1----:R-:W-:Y:S01]  /*fc10*/  IMAD.MOV R18, RZ, RZ, -R18 ;  /* 0x000000ffff127224 */ /* 0x002fe200078e0a12 */
[----:B------:R-:W-:Y:S01]  /*fc20*/  SHF.R.U64 R3, R2, UR7, R3 ;  /* 0x0000000702037c19 */ /* 0x000fe20008001203 */
[----:B------:R-:W-:Y:S01]  /*fc30*/  ULDC UR7, c[0x0][0x638] ;  /* 0x00018e0000077ab9 */ /* 0x000fe20000000800 */
[----:B------:R-:W-:Y:S01]  /*fc40*/  LOP3.LUT R2, R16, UR6, RZ, 0xc0, !PT ;  /* 0x0000000610027c12 */ /* 0x000fe2000f8ec0ff */
[----:B------:R-:W-:Y:S01]  /*fc50*/  @P3 IMAD R19, R15, R18, R10 ;  /* 0x000000120f133224 */ /* 0x000fe200078e020a */
[----:B------:R-:W-:Y:S01]  /*fc60*/  LOP3.LUT R13, R13, UR4, RZ, 0xc0, !PT ;  /* 0x000000040d0d7c12 */ /* 0x000fe2000f8ec0ff */
[----:B------:R-:W-:Y:S01]  /*fc70*/  IMAD.MOV R5, RZ, RZ, -R3 ;  /* 0x000000ffff057224 */ /* 0x000fe200078e0a03 */
[----:B------:R-:W-:Y:S01]  /*fc80*/  ULDC UR8, c[0x0][0x610] ;  /* 0x0001840000087ab9 */ /* 0x000fe20000000800 */
[----:B------:R-:W-:Y:S02]  /*fc90*/  IMAD R2, R3, UR5, R2 ;  /* 0x0000000503027c24 */ /* 0x000fe4000f8e0202 */
[----:B------:R-:W-:Y:S01]  /*fca0*/  IMAD R14, R5, UR7, R14 ;  /* 0x00000007050e7c24 */ /* 0x000fe2000f8e020e */
[----:B------:R-:W-:Y:S01]  /*fcb0*/  ULDC UR7, c[0x0][0x600] ;  /* 0x0001800000077ab9 */ /* 0x000fe20000000800 */
[----:B------:R-:W-:-:S02]  /*fcc0*/  IMAD R5, R2, UR8, R19 ;  /* 0x0000000802057c24 */ /* 0x000fc4000f8e0213 */
[----:B------:R-:W-:Y:S02]  /*fcd0*/  IMAD R14, R14, UR7, R13 ;  /* 0x000000070e0e7c24 */ /* 0x000fe4000f8e020d */
[----:B------:R-:W-:-:S03]  /*fce0*/  IMAD.MOV.U32 R2, RZ, RZ, 0x1 ;  /* 0x00000001ff027424 */ /* 0x000fc600078e00ff */
[----:B------:R-:W-:Y:S02]  /*fcf0*/  SEL R6, R14, R5, !P3 ;  /* 0x000000050e067207 */ /* 0x000fe40005800000 */
[----:B------:R-:W-:-:S07]  /*fd00*/  SEL R5, R5, R14, !P3 ;  /* 0x0000000e05057207 */ /* 0x000fce0005800000 */
.L_x_306:
[----:B------:R-:W-:Y:S05]  /*fd10*/  BSYNC B1 ;  /* 0x0000000000017941 */ /* 0x000fea0003800000 */
.L_x_305:
[----:B------:R-:W-:-:S13]  /*fd20*/  LOP3.LUT P1, RZ, R2, 0xff, RZ, 0xc0, !PT ;  /* 0x000000ff02ff7812 */ /* 0x000fda000782c0ff */
[----:B------:R-:W-:Y:S05]  /*fd30*/  @P1 BRA `(.L_x_309) ;  /* 0xfffffff4002c1947 */ /* 0x000fea000383ffff */
[----:B------:R-:W-:Y:S05]  /*fd40*/  BSYNC B0 ;  /* 0x0000000000007941 */ /* 0x000fea0003800000 */
.L_x_297:
[----:B------:R-:W-:-:S03]  /*fd50*/  UMOV UR7, 0xffffffff ;  /* 0xffffffff00077882 */ /* 0x000fc60000000000 */
[----:B------:R-:W-:Y:S05]  /*fd60*/  BRA.DIV UR7, `(.L_x_310) ;  /* 0x0000000607287947 */ /* 0x000fea000b800000 */
[----:B------:R-:W-:-:S13]  /*fd70*/  ELECT P0, URZ, PT ;  /* 0x00000000003f782f */ /* 0x000fda0003800000 */
.L_x_324:
[----:B------:R-:W-:Y:S04]  /*fd80*/  BSSY B0, `(.L_x_311) ;  /* 0x000002c000007945 */ /* 0x000fe80003800000 */
[----:B------:R-:W-:Y:S05]  /*fd90*/  @!P0 BRA `(.L_x_312) ;  /* 0x0000000000a88947 */ /* 0x000fea0003800000 */
[----:B------:R-:W-:-:S04]  /*fda0*/  ULOP3.LUT UR7, UR13, 0x2, URZ, 0xfc, !UPT ;  /* 0x000000020d077892 */ /* 0x000fc8000f8efc3f */
[----:B------:R-:W-:-:S06]  /*fdb0*/  UISETP.NE.AND UP0, UPT, UR7, 0x3, UPT ;  /* 0x000000030700788c */ /* 0x000fcc000bf05270 */
[----:B------:R-:W-:-:S13]  /*fdc0*/  PLOP3.LUT P0, PT, PT, PT, UP0, 0x80, 0x0 ;  /* 0x000000000000781c */ /* 0x000fda0003f0f008 */
[----:B------:R-:W-:Y:S05]  /*fdd0*/  @!P0 BRA `(.L_x_313) ;  /* 0x0000000000048947 */ /* 0x000fea0003800000 */
[----:B------:R-:W-:Y:S01]  /*fde0*/  BPT.TRAP 0x1 ;  /* 0x000000040000795c */ /* 0x000fe20000300000 */
.L_x_313:
[----:B------:R-:W0:Y:S01]  /*fdf0*/  S2R R3, SR_CgaCtaId ;  /* 0x0000000000037919 */ /* 0x000e220000008800 */
[----:B------:R-:W-:-:S04]  /*fe00*/  MOV R2, 0x400 ;  /* 0x0000040000027802 */ /* 0x000fc80000000f00 */
[----:B0-----:R-:W-:Y:S02]  /*fe10*/  LEA R3, R3, R2, 0x18 ;  /* 0x0000000203037211 */ /* 0x001fe400078ec0ff */
[----:B------:R-:W-:-:S03]  /*fe20*/  SHF.L.U32 R2, R0, 0x1f, RZ ;  /* 0x0000001f00027819 */ /* 0x000fc600000006ff */
[----:B------:R-:W-:-:S04]  /*fe30*/  VIADD R3, R3, 0x20 ;  /* 0x0000002003037836 */ /* 0x000fc80000000000 */
[C---:B------:R-:W-:Y:S02]  /*fe40*/  IMAD R7, R8.reuse, 0x8, R3 ;  /* 0x0000000808077824 */ /* 0x040fe400078e0203 */
[----:B------:R-:W-:Y:S02]  /*fe50*/  VIADD R8, R8, 0x1 ;  /* 0x0000000108087836 */ /* 0x000fe40000000000 */
[----:B------:R-:W0:Y:S03]  /*fe60*/  SYNCS.PHASECHK.TRANS64.TRYWAIT P0, [R7+URZ], R2 ;  /* 0x00000002070075a7 */ /* 0x000e26000800017f */
[----:B------:R-:W-:-:S04]  /*fe70*/  ISETP.NE.AND P1, PT, R8, 0x4, PT ;  /* 0x000000040800780c */ /* 0x000fc80003f25270 */
[----:B------:R-:W-:Y:S02]  /*fe80*/  SEL R5, RZ, 0x1, P1 ;  /* 0x00000001ff057807 */ /* 0x000fe40000800000 */
[----:B------:R-:W-:Y:S02]  /*fe90*/  SEL R8, R8, RZ, P1 ;  /* 0x000000ff08087207 */ /* 0x000fe40000800000 */
[----:B------:R-:W-:-:S03]  /*fea0*/  LOP3.LUT R5, R0, R5, RZ, 0x3c, !PT ;  /* 0x0000000500057212 */ /* 0x000fc600078e3cff */
[----:B------:R-:W-:Y:S01]  /*feb0*/  IMAD R9, R8, 0x8, R3 ;  /* 0x0000000808097824 */ /* 0x000fe200078e0203 */
[----:B------:R-:W-:Y:S01]  /*fec0*/  SHF.L.U32 R4, R5, 0x1f, RZ ;  /* 0x0000001f05047819 */ /* 0x000fe200000006ff */
[----:B0-----:R-:W-:Y:S06]  /*fed0*/  @!P0 BRA `(.L_x_314) ;  /* 0x0000000000f08947 */ /* 0x001fec0003800000 */
.L_x_325:
[----:B------:R-:W1:Y:S01]  /*fee0*/  SYNCS.PHASECHK.TRANS64.TRYWAIT P0, [R9+URZ], R4 ;  /* 0x00000004090075a7 */ /* 0x000e62000800017f */
[----:B------:R-:W-:-:S05]  /*fef0*/  VIADD R0, R8, 0x1 ;  /* 0x0000000108007836 */ /* 0x000fca0000000000 */
[----:B------:R-:W-:-:S04]  /*ff00*/  ISETP.NE.AND P1, PT, R0, 0x4, PT ;  /* 0x000000040000780c */ /* 0x000fc80003f25270 */
[----:B0-----:R-:W-:Y:S02]  /*ff10*/  SEL R2, RZ, 0x1, P1 ;  /* 0x00000001ff027807 */ /* 0x001fe40000800000 */
[----:B------:R-:W-:Y:S02]  /*ff20*/  SEL R0, R0, RZ, P1 ;  /* 0x000000ff00007207 */ /* 0x000fe40000800000 */
[----:B------:R-:W-:-:S03]  /*ff30*/  LOP3.LUT R7, R5, R2, RZ, 0x3c, !PT ;  /* 0x0000000205077212 */ /* 0x000fc600078e3cff */
[----:B------:R-:W-:Y:S01]  /*ff40*/  IMAD R6, R0, 0x8, R3 ;  /* 0x0000000800067824 */ /* 0x000fe200078e0203 */
[----:B------:R-:W-:Y:S01]  /*ff50*/  SHF.L.U32 R5, R7, 0x1f, RZ ;  /* 0x0000001f07057819 */ /* 0x000fe200000006ff */
[----:B-1----:R-:W-:Y:S06]  /*ff60*/  @!P0 BRA `(.L_x_315) ;  /* 0x0000000000e08947 */ /* 0x002fec0003800000 */
.L_x_326:
[----:B------:R-:W1:Y:S01]  /*ff70*/  SYNCS.PHASECHK.TRANS64.TRYWAIT P0, [R6+URZ], R5 ;  /* 0x00000005060075a7 */ /* 0x000e62000800017f */
[----:B------:R-:W-:-:S05]  /*ff80*/  VIADD R0, R0, 0x1 ;  /* 0x0000000100007836 */ /* 0x000fca0000000000 */
[----:B------:R-:W-:-:S04]  /*ff90*/  ISETP.NE.AND P1, PT, R0, 0x4, PT ;  /* 0x000000040000780c */ /* 0x000fc80003f25270 */
[----:B------:R-:W-:Y:S02]  /*ffa0*/  SEL R2, RZ, 0x1, P1 ;  /* 0x00000001ff027807 */ /* 0x000fe40000800000 */
[----:B------:R-:W-:Y:S02]  /*ffb0*/  SEL R0, R0, RZ, P1 ;  /* 0x000000ff00007207 */ /* 0x000fe40000800000 */
[----:B------:R-:W-:Y:S01]  /*ffc0*/  LOP3.LUT R2, R7, R2, RZ, 0x3c, !PT ;  /* 0x0000000207027212 */ /* 0x000fe200078e3cff */
[----:B-1----:R-:W-:Y:S06]  /*ffd0*/  @!P0 BRA `(.L_x_316) ;  /* 0x0000000000d88947 */ /* 0x002fec0003800000 */
.L_x_327:
[----:B------:R-:W-:Y:S01]  /*ffe0*/  IMAD R3, R0, 0x8, R3 ;  /* 0x0000000800037824 */ /* 0x000fe200078e0203 */
[----:B------:R-:W-:-:S07]  /*fff0*/  SHF.L.U32 R0, R2, 0x1f, RZ ;  /* 0x0000001f02007819 */ /* 0x000fce00000006ff */
.L_x_317:
[----:B--2---:R2:W3:Y:S02]  /*10000*/  SYNCS.PHASECHK.TRANS64.TRYWAIT P0, [R3+URZ], R0 ;  /* 0x00000000030075a7 */ /* 0x0044e4000800017f */
[----:B---3--:R-:W-:Y:S05]  /*10010*/  @!P0 NANOSLEEP.SYNCS 0x989680 ;  /* 0x009896800000895d */ /* 0x008fea0003900000 */
[----:B------:R-:W3:Y:S02]  /*10020*/  @!P0 SYNCS.PHASECHK.TRANS64 P0, [R3+URZ], R0 ;  /* 0x00000000030085a7 */ /* 0x000ee4000800007f */
[----:B---3--:R-:W-:Y:S05]  /*10030*/  @!P0 BRA `(.L_x_317) ;  /* 0xfffffffc00f08947 */ /* 0x008fea000383ffff */
.L_x_312:
[----:B------:R-:W-:Y:S05]  /*10040*/  BSYNC B0 ;  /* 0x0000000000007941 */ /* 0x000fea0003800000 */
.L_x_311:
[----:B------:R-:W-:Y:S05]  /*10050*/  EXIT ;  /* 0x000000000000794d */ /* 0x000fea0003800000 */
.L_x_17:
[----:B-1----:R-:W-:-:S04]  /*10060*/  IMAD.U32 R3, RZ, RZ, UR6 ;  /* 0x00000006ff037e24 */ /* 0x002fc8000f8e00ff */
[----:B------:R1:W2:Y:S03]  /*10070*/  SYNCS.PHASECHK.TRANS64.TRYWAIT P0, [R3+URZ], R0 ;  /* 0x00000000030075a7 */ /* 0x0002a6000800017f */
[----:B--2---:R-:W-:Y:S05]  /*10080*/  @!P0 NANOSLEEP.SYNCS 0x989680 ;  /* 0x009896800000895d */ /* 0x004fea0003900000 */
[----:B------:R-:W2:Y:S02]  /*10090*/  @!P0 SYNCS.PHASECHK.TRANS64 P0, [R3+URZ], R0 ;  /* 0x00000000030085a7 */ /* 0x000ea4000800007f */
[----:B--2---:R-:W-:Y:S05]  /*100a0*/  @!P0 BRA `(.L_x_17) ;  /* 0xfffffffc00ec8947 */ /* 0x004fea000383ffff */
[----:B------:R-:W-:Y:S05]  /*100b0*/  BRA `(.L_x_16) ;  /* 0xffffff1800a47947 */ /* 0x000fea000383ffff */
.L_x_23:
[----:B-----5:R2:W-:Y:S02]  /*100c0*/  STL [R1+0x80], R0 ;  /* 0x0000800001007387 */ /* 0x0205e40000100800 */
[----:B--2---:R-:W-:-:S04]  /*100d0*/  IMAD.U32 R0, RZ, RZ, UR9 ;  /* 0x00000009ff007e24 */ /* 0x004fc8000f8e00ff */
[----:B------:R2:W3:Y:S03]  /*100e0*/  SYNCS.PHASECHK.TRANS64.TRYWAIT P0, [R0+URZ], R229 ;  /* 0x000000e5000075a7 */ /* 0x0004e6000800017f */
[----:B---3--:R-:W-:Y:S05]  /*100f0*/  @!P0 NANOSLEEP.SYNCS 0x989680 ;  /* 0x009896800000895d */ /* 0x008fea0003900000 */
[----:B------:R2:W3:Y:S02]  /*10100*/  @!P0 SYNCS.PHASECHK.TRANS64 P0, [R0+URZ], R229 ;  /* 0x000000e5000085a7 */ /* 0x0004e4000800007f */
[----:B--2---:R2:W5:Y:S02]  /*10110*/  LDL.LU R0, [R1+0x80] ;  /* 0x0000800001007983 */ /* 0x0045640000300800 */
[----:B--23--:R-:W-:Y:S05]  /*10120*/  @!P0 BRA `(.L_x_23) ;  /* 0xfffffffc00e48947 */ /* 0x00cfea000383ffff */
[----:B------:R-:W-:Y:S05]  /*10130*/  BRA `(.L_x_22) ;  /* 0xffffff2c00447947 */ /* 0x000fea000383ffff */
.L_x_298:
[----:B------:R-:W-:Y:S01]  /*10140*/  BSSY B1, `(.L_x_318) ;  /* 0x0000006000017945 */ /* 0x000fe20003800000 */
[----:B------:R-:W-:-:S07]  /*10150*/  IMAD.MOV.U32 R2, RZ, RZ, -0x1 ;  /* 0xffffffffff027424 */ /* 0x000fce00078e00ff */
[----:B------:R-:W-:Y:S05]  /*10160*/  WARPSYNC.COLLECTIVE R2, `(.L_x_319) ;  /* 0x00000000020c7348 */ /* 0x000fea0003c00000 */
[----:B------:R-:W-:Y:S02]  /*10170*/  ELECT P1, UR62, PT ;  /* 0x00000000003e782f */ /* 0x000fe40003820000 */
[----:B------:R-:W-:Y:S01]  /*10180*/  MOV R2, UR62 ;  /* 0x0000003e00027c02 */ /* 0x000fe20008000f00 */
[----:B------:R-:W-:Y:S10]  /*10190*/  ENDCOLLECTIVE ;  /* 0x000000000000791b */ /* 0x000ff40003800000 */
.L_x_319:
[----:B------:R-:W-:Y:S05]  /*101a0*/  BSYNC B1 ;  /* 0x0000000000017941 */ /* 0x000fea0003800000 */
.L_x_318:
[----:B------:R-:W-:Y:S05]  /*101b0*/  BRA `(.L_x_320) ;  /* 0xfffffff000187947 */ /* 0x000fea000383ffff */
.L_x_301:
[----:B-1----:R1:W2:Y:S02]  /*101c0*/  SYNCS.PHASECHK.TRANS64.TRYWAIT P1, [R13+URZ+0x20], R4 ;  /* 0x000020040d0075a7 */ /* 0x0022a4000802017f */
[----:B--2---:R-:W-:Y:S05]  /*101d0*/  @!P1 NANOSLEEP.SYNCS 0x989680 ;  /* 0x009896800000995d */ /* 0x004fea0003900000 */
[----:B------:R-:W2:Y:S02]  /*101e0*/  @!P1 SYNCS.PHASECHK.TRANS64 P1, [R13+URZ+0x20], R4 ;  /* 0x000020040d0095a7 */ /* 0x000ea4000802007f */
[----:B--2---:R-:W-:Y:S05]  /*101f0*/  @!P1 BRA `(.L_x_301) ;  /* 0xfffffffc00f09947 */ /* 0x004fea000383ffff */
[----:B------:R-:W-:Y:S05]  /*10200*/  BRA `(.L_x_321) ;  /* 0xfffffff0004c7947 */ /* 0x000fea000383ffff */
.L_x_310:
[----:B------:R-:W-:Y:S01]  /*10210*/  BSSY B0, `(.L_x_322) ;  /* 0x0000006000007945 */ /* 0x000fe20003800000 */
[----:B------:R-:W-:-:S07]  /*10220*/  IMAD.MOV.U32 R2, RZ, RZ, -0x1 ;  /* 0xffffffffff027424 */ /* 0x000fce00078e00ff */
[----:B------:R-:W-:Y:S05]  /*10230*/  WARPSYNC.COLLECTIVE R2, `(.L_x_323) ;  /* 0x00000000020c7348 */ /* 0x000fea0003c00000 */
[----:B------:R-:W-:Y:S02]  /*10240*/  ELECT P1, UR62, PT ;  /* 0x00000000003e782f */ /* 0x000fe40003820000 */
[----:B------:R-:W-:Y:S01]  /*10250*/  MOV R2, UR62 ;  /* 0x0000003e00027c02 */ /* 0x000fe20008000f00 */
[----:B------:R-:W-:Y:S10]  /*10260*/  ENDCOLLECTIVE ;  /* 0x000000000000791b */ /* 0x000ff40003800000 */
.L_x_323:
[----:B------:R-:W-:Y:S05]  /*10270*/  BSYNC B0 ;  /* 0x0000000000007941 */ /* 0x000fea0003800000 */
.L_x_322:
[----:B------:R-:W-:Y:S01]  /*10280*/  PLOP3.LUT P0, PT, P1, PT, PT, 0x80, 0x0 ;  /* 0x000000000000781c */ /* 0x000fe20000f0f070 */
[----:B------:R-:W-:-:S12]  /*10290*/  BRA `(.L_x_324) ;  /* 0xfffffff800b87947 */ /* 0x000fd8000383ffff */
.L_x_314:
[----:B0-----:R0:W1:Y:S02]  /*102a0*/  SYNCS.PHASECHK.TRANS64.TRYWAIT P0, [R7+URZ], R2 ;  /* 0x00000002070075a7 */ /* 0x001064000800017f */
[----:B-1----:R-:W-:Y:S05]  /*102b0*/  @!P0 NANOSLEEP.SYNCS 0x989680 ;  /* 0x009896800000895d */ /* 0x002fea0003900000 */
[----:B------:R-:W1:Y:S02]  /*102c0*/  @!P0 SYNCS.PHASECHK.TRANS64 P0, [R7+URZ], R2 ;  /* 0x00000002070085a7 */ /* 0x000e64000800007f */
[----:B-1----:R-:W-:Y:S05]  /*102d0*/  @!P0 BRA `(.L_x_314) ;  /* 0xfffffffc00f08947 */ /* 0x002fea000383ffff */
[----:B------:R-:W-:Y:S05]  /*102e0*/  BRA `(.L_x_325) ;  /* 0xfffffff800fc7947 */ /* 0x000fea000383ffff */
.L_x_315:
[----:B0-----:R0:W1:Y:S02]  /*102f0*/  SYNCS.PHASECHK.TRANS64.TRYWAIT P0, [R9+URZ], R4 ;  /* 0x00000004090075a7 */ /* 0x001064000800017f */
[----:B-1----:R-:W-:Y:S05]  /*10300*/  @!P0 NANOSLEEP.SYNCS 0x989680 ;  /* 0x009896800000895d */ /* 0x002fea0003900000 */
[----:B------:R-:W1:Y:S02]  /*10310*/  @!P0 SYNCS.PHASECHK.TRANS64 P0, [R9+URZ], R4 ;  /* 0x00000004090085a7 */ /* 0x000e64000800007f */
[----:B-1----:R-:W-:Y:S05]  /*10320*/  @!P0 BRA `(.L_x_315) ;  /* 0xfffffffc00f08947 */ /* 0x002fea000383ffff */
[----:B------:R-:W-:Y:S05]  /*10330*/  BRA `(.L_x_326) ;  /* 0xfffffffc000c7947 */ /* 0x000fea000383ffff */
.L_x_316:
[----:B-1----:R1:W2:Y:S02]  /*10340*/  SYNCS.PHASECHK.TRANS64.TRYWAIT P0, [R6+URZ], R5 ;  /* 0x00000005060075a7 */ /* 0x0022a4000800017f */
[----:B--2---:R-:W-:Y:S05]  /*10350*/  @!P0 NANOSLEEP.SYNCS 0x989680 ;  /* 0x009896800000895d */ /* 0x004fea0003900000 */
[----:B------:R-:W2:Y:S02]  /*10360*/  @!P0 SYNCS.PHASECHK.TRANS64 P0, [R6+URZ], R5 ;  /* 0x00000005060085a7 */ /* 0x000ea4000800007f */
[----:B--2---:R-:W-:Y:S05]  /*10370*/  @!P0 BRA `(.L_x_316) ;  /* 0xfffffffc00f08947 */ /* 0x004fea000383ffff */
[----:B------:R-:W-:Y:S05]  /*10380*/  BRA `(.L_x_327) ;  /* 0xfffffffc00147947 */ /* 0x000fea000383ffff */
.L_x_328:
[----:B------:R-:W-:-:S00]  /*10390*/  BRA `(.L_x_328) ;  /* 0xfffffffc00fc7947 */ /* 0x000fc0000383ffff */
[----:B------:R-:W-:-:S00]  /*103a0*/  NOP ;  /* 0x0000000000007918 */ /* 0x000fc00000000000 */
        /* <DEDUP_REMOVED lines=13> */
.L_x_329:


//--------------------- .nv.shared._ZN7cutlass13device_kernelINS_4gemm6kernel13GemmUniversalIN4cute5tupleIJiiiiEEENS1_10collective13CollectiveMmaINS1_37MainloopSm90TmaGmmaWarpSpecializedFP8ILi4ENS5_IJNS4_1CILi1EEESB_SB_EEENS1_35KernelTmaWarpSpecializedCooperativeEEENS5_IJNSA_ILi128EEENSA_ILi256EEESF_EEENS_12float_e5m2_tENS5_IJlSB_lEEENS_12float_e4m3_tESJ_NS4_8TiledMMAINS4_8MMA_AtomIJNS4_4SM904GMMA31MMA_64x256x32_F32E5M2E4M3_SS_TNILNSO_7ScaleInE1ELSQ_1EEEEEENS4_6LayoutINS5_IJNSA_ILi2EEESB_SB_EEENS5_IJSB_NSA_ILi0EEESW_EEEEENS5_IJNS4_10UnderscoreESZ_SZ_EEEEENS4_13SM90_TMA_LOADENS4_14ComposedLayoutINS4_7SwizzleILi3ELi4ELi3EEENS4_18smem_ptr_flag_bitsILi8EEENST_INS5_IJNSA_ILi8EEESF_EEENS5_IJSF_SB_EEEEEEEvNS4_8identityES12_S1C_vS1D_EENS_8epilogue10collective6detail29Sm90TmaWarpSpecializedAdapterINS1G_15DefaultEpilogueISI_SJ_SJ_NS1F_6thread17LinearCombinationISI_Li1EffLNS1K_9ScaleType4KindE0ELNS_15FloatRoundStyleE2ESI_EENS1_15EpilogueDefaultEEEEEvvEEEEvNT_6ParamsE --------------------------
	.section	.nv.shared._ZN7cutlass13device_kernelINS_4gemm6kernel13GemmUniversalIN4cute5tupleIJiiiiEEENS1_10collective13CollectiveMmaINS1_37MainloopSm90TmaGmmaWarpSpecializedFP8ILi4ENS5_IJNS4_1CILi1EEESB_SB_EEENS1_35KernelTmaWarpSpecializedCooperativeEEENS5_IJNSA_ILi128EEENSA_ILi256EEESF_EEENS_12float_e5m2_tENS5_IJlSB_lEEENS_12float_e4m3_tESJ_NS4_8TiledMMAINS4_8MMA_AtomIJNS4_4SM904GMMA31MMA_64x256x32_F32E5M2E4M3_SS_TNILNSO_7ScaleInE1ELSQ_1EEEEEENS4_6LayoutINS5_IJNSA_ILi2EEESB_SB_EEENS5_IJSB_NSA_ILi0EEESW_EEEEENS5_IJNS4_10UnderscoreESZ_SZ_EEEEENS4_13SM90_TMA_LOADENS4_14ComposedLayoutINS4_7SwizzleILi3ELi4ELi3EEENS4_18smem_ptr_flag_bitsILi8EEENST_INS5_IJNSA_ILi8EEESF_EEENS5_IJSF_SB_EEEEEEEvNS4_8identityES12_S1C_vS1D_EENS_8epilogue10collective6detail29Sm90TmaWarpSpecializedAdapterINS1G_15DefaultEpilogueISI_SJ_SJ_NS1F_6thread17LinearCombinationISI_Li1EffLNS1K_9ScaleType4KindE0ELNS_15FloatRoundStyleE2ESI_EENS1_15EpilogueDefaultEEEEEvvEEEEvNT_6ParamsE,"aw",@nobits
	.sectionflags	@""
	.align	16
	.zero		1024


//--------------------- .nv.shared.reserved.0     --------------------------
	.section	.nv.shared.reserved.0,"aw",@nobits
	.weak		__nv_reservedSMEM_offset_0_alias
	.size		__nv_reservedSMEM_offset_0_alias, 0, 0
	.other		__nv_reservedSMEM_offset_0_alias,@"STO_CUDA_RESERVED_SHARED STV_DEFAULT"
__nv_reservedSMEM_offset_0_alias:
	.zero		0


//--------------------- .nv.global                --------------------------
	.section	.nv.global,"aw",@nobits
.nv.global:
	.type		_ZN40_INTERNAL_950db3f5_4_k_cu_82b6ddcf_258914cute1_E,@object
	.size		_ZN40_INTERNAL_950db3f5_4_k_cu_82b6ddcf_258914cute1_E,(_ZN40_INTERNAL_950db3f5_4_k_cu_82b6ddcf_258914cuda3std3__45__cpo6cbeginE - _ZN40_INTERNAL_950db3f5_4_k_cu_82b6ddcf_258914cute1_E)
_ZN40_INTERNAL_950db3f5_4_k_cu_82b6ddcf_258914cute1_E:
	.zero		1
	.type		_ZN40_INTERNAL_950db3f5_4_k_cu_82b6ddcf_258914cuda3std3__45__cpo6cbeginE,@object
	.size		_ZN40_INTERNAL_950db3f5_4_k_cu_82b6ddcf_258914cuda3std3__45__cpo6cbeginE,(_ZN40_INTERNAL_950db3f5_4_k_cu_82b6ddcf_258914cuda3std3__48in_placeE - _ZN40_INTERNAL_950db3f5_4_k_cu_82b6ddcf_258914cuda3std3__45__cpo6cbeginE)
_ZN40_INTERNAL_950db3f5_4_k_cu_82b6ddcf_258914cuda3std3__45__cpo6cbeginE:
	.zero		1
	.type		_ZN40_INTERNAL_950db3f5_4_k_cu_82b6ddcf_258914cuda3std3__48in_placeE,@object
	.size		_ZN40_INTERNAL_950db3f5_4_k_cu_82b6ddcf_258914cuda3std3__48in_placeE,(_ZN40_INTERNAL_950db3f5_4_k_cu_82b6ddcf_258914cuda3std6ranges3__45__cpo9iter_moveE - _ZN40_INTERNAL_950db3f5_4_k_cu_82b6ddcf_258914cuda3std3__48in_placeE)
_ZN40_INTERNAL_950db3f5_4_k_cu_82b6ddcf_258914cuda3std3__48in_placeE:
	.zero		1
	.type		_ZN40_INTERNAL_950db3f5_4_k_cu_82b6ddcf_258914cuda3std6ranges3__45__cpo9iter_moveE,@object
	.size		_ZN40_INTERNAL_950db3f5_4_k_cu_82b6ddcf_258914cuda3std6ranges3__45__cpo9iter_moveE,(_ZN40_INTERNAL_950db3f5_4_k_cu_82b6ddcf_258914cuda3std3__45__cpo5beginE - _ZN40_INTERNAL_950db3f5_4_k_cu_82b6ddcf_258914cuda3std6ranges3__45__cpo9iter_moveE)
_ZN40_INTERNAL_950db3f5_4_k_cu_82b6ddcf_258914cuda3std6ranges3__45__cpo9iter_moveE:
	.zero		1
	.type		_ZN40_INTERNAL_950db3f5_4_k_cu_82b6ddcf_258914cuda3std3__45__cpo5beginE,@object
	.size		_ZN40_INTERNAL_950db3f5_4_k_cu_82b6ddcf_258914cuda3std3__45__cpo5beginE,(_ZN40_INTERNAL_950db3f5_4_k_cu_82b6ddcf_258914cuda3std3__442_GLOBAL__N__950db3f5_4_k_cu_82b6ddcf_258916ignoreE - _ZN40_INTERNAL_950db3f5_4_k_cu_82b6ddcf_258914cuda3std3__45__cpo5beginE)
_ZN40_INTERNAL_950db3f5_4_k_cu_82b6ddcf_258914cuda3std3__45__cpo5beginE:
	.zero		1
	.type		_ZN40_INTERNAL_950db3f5_4_k_cu_82b6ddcf_258914cuda3std3__442_GLOBAL__N__950db3f5_4_k_cu_82b6ddcf_258916ignoreE,@object
	.size		_ZN40_INTERNAL_950db3f5_4_k_cu_82b6ddcf_258914cuda3std3__442_GLOBAL__N__950db3f5_4_k_cu_82b6ddcf_258916ignoreE,(_ZN40_INTERNAL_950db3f5_4_k_cu_82b6ddcf_258914cute7productE - _ZN40_INTERNAL_950db3f5_4_k_cu_82b6ddcf_258914cuda3std3__442_GLOBAL__N__950db3f5_4_k_cu_82b6ddcf_258916ignoreE)
_ZN40_INTERNAL_950db3f5_4_k_cu_82b6ddcf_258914cuda3std3__442_GLOBAL__N__950db3f5_4_k_cu_82b6ddcf_258916ignoreE:
	.zero		1
	.type		_ZN40_INTERNAL_950db3f5_4_k_cu_82b6ddcf_258914cute7productE,@object
	.size		_ZN40_INTERNAL_950db3f5_4_k_cu_82b6ddcf_258914cute7productE,(_ZN40_INTERNAL_950db3f5_4_k_cu_82b6ddcf_258914cuda3std3__45__cpo3endE - _ZN40_INTERNAL_950db3f5_4_k_cu_82b6ddcf_258914cute7productE)
_ZN40_INTERNAL_950db3f5_4_k_cu_82b6ddcf_258914cute7productE:
	.zero		1
	.type		_ZN40_INTERNAL_950db3f5_4_k_cu_82b6ddcf_258914cuda3std3__45__cpo3endE,@object
	.size		_ZN40_INTERNAL_950db3f5_4_k_cu_82b6ddcf_258914cuda3std3__45__cpo3endE,(_ZN40_INTERNAL_950db3f5_4_k_cu_82b6ddcf_258914cuda3std3__419piecewise_constructE - _ZN40_INTERNAL_950db3f5_4_k_cu_82b6ddcf_258914cuda3std3__45__cpo3endE)
_ZN40_INTERNAL_950db3f5_4_k_cu_82b6ddcf_258914cuda3std3__45__cpo3endE:
	.zero		1
	.type		_ZN40_INTERNAL_950db3f5_4_k_cu_82b6ddcf_258914cuda3std3__419piecewise_constructE,@object
	.size		_ZN40_INTERNAL_950db3f5_4_k_cu_82b6ddcf_258914cuda3std3__419piecewise_constructE,(_ZN40_INTERNAL_950db3f5_4_k_cu_82b6ddcf_258914cuda3std3__45__cpo4cendE - _ZN40_INTERNAL_950db3f5_4_k_cu_82b6ddcf_258914cuda3std3__419piecewise_constructE)
_ZN40_INTERNAL_950db3f5_4_k_cu_82b6ddcf_258914cuda3std3__419piecewise_constructE:
	.zero		1
	.type		_ZN40_INTERNAL_950db3f5_4_k_cu_82b6ddcf_258914cuda3std3__45__cpo4cendE,@object
	.size		_ZN40_INTERNAL_950db3f5_4_k_cu_82b6ddcf_258914cuda3std3__45__cpo4cendE,(_ZN40_INTERNAL_950db3f5_4_k_cu_82b6ddcf_258914cuda3std6ranges3__45__cpo4swapE - _ZN40_INTERNAL_950db3f5_4_k_cu_82b6ddcf_258914cuda3std3__45__cpo4cendE)
_ZN40_INTERNAL_950db3f5_4_k_cu_82b6ddcf_258914cuda3std3__45__cpo4cendE:
	.zero		1
	.type		_ZN40_INTERNAL_950db3f5_4_k_cu_82b6ddcf_258914cuda3std6ranges3__45__cpo4swapE,@object
	.size		_ZN40_INTERNAL_950db3f5_4_k_cu_82b6ddcf_258914cuda3std6ranges3__45__cpo4swapE,(.L_7 - _ZN40_INTERNAL_950db3f5_4_k_cu_82b6ddcf_258914cuda3std6ranges3__45__cpo4swapE)
_ZN40_INTERNAL_950db3f5_4_k_cu_82b6ddcf_258914cuda3std6ranges3__45__cpo4swapE:
	.zero		1
.L_7:


//--------------------- .nv.constant0._ZN7cutlass13device_kernelINS_4gemm6kernel13GemmUniversalIN4cute5tupleIJiiiiEEENS1_10collective13CollectiveMmaINS1_37MainloopSm90TmaGmmaWarpSpecializedFP8ILi4ENS5_IJNS4_1CILi1EEESB_SB_EEENS1_35KernelTmaWarpSpecializedCooperativeEEENS5_IJNSA_ILi128EEENSA_ILi256EEESF_EEENS_12float_e5m2_tENS5_IJlSB_lEEENS_12float_e4m3_tESJ_NS4_8TiledMMAINS4_8MMA_AtomIJNS4_4SM904GMMA31MMA_64x256x32_F32E5M2E4M3_SS_TNILNSO_7ScaleInE1ELSQ_1EEEEEENS4_6LayoutINS5_IJNSA_ILi2EEESB_SB_EEENS5_IJSB_NSA_ILi0EEESW_EEEEENS5_IJNS4_10UnderscoreESZ_SZ_EEEEENS4_13SM90_TMA_LOADENS4_14ComposedLayoutINS4_7SwizzleILi3ELi4ELi3EEENS4_18smem_ptr_flag_bitsILi8EEENST_INS5_IJNSA_ILi8EEESF_EEENS5_IJSF_SB_EEEEEEEvNS4_8identityES12_S1C_vS1D_EENS_8epilogue10collective6detail29Sm90TmaWarpSpecializedAdapterINS1G_15DefaultEpilogueISI_SJ_SJ_NS1F_6thread17LinearCombinationISI_Li1EffLNS1K_9ScaleType4KindE0ELNS_15FloatRoundStyleE2ESI_EENS1_15EpilogueDefaultEEEEEvvEEEEvNT_6ParamsE --------------------------
	.section	.nv.constant0._ZN7cutlass13device_kernelINS_4gemm6kernel13GemmUniversalIN4cute5tupleIJiiiiEEENS1_10collective13CollectiveMmaINS1_37MainloopSm90TmaGmmaWarpSpecializedFP8ILi4ENS5_IJNS4_1CILi1EEESB_SB_EEENS1_35KernelTmaWarpSpecializedCooperativeEEENS5_IJNSA_ILi128EEENSA_ILi256EEESF_EEENS_12float_e5m2_tENS5_IJlSB_lEEENS_12float_e4m3_tESJ_NS4_8TiledMMAINS4_8MMA_AtomIJNS4_4SM904GMMA31MMA_64x256x32_F32E5M2E4M3_SS_TNILNSO_7ScaleInE1ELSQ_1EEEEEENS4_6LayoutINS5_IJNSA_ILi2EEESB_SB_EEENS5_IJSB_NSA_ILi0EEESW_EEEEENS5_IJNS4_10UnderscoreESZ_SZ_EEEEENS4_13SM90_TMA_LOADENS4_14ComposedLayoutINS4_7SwizzleILi3ELi4ELi3EEENS4_18smem_ptr_flag_bitsILi8EEENST_INS5_IJNSA_ILi8EEESF_EEENS5_IJSF_SB_EEEEEEEvNS4_8identityES12_S1C_vS1D_EENS_8epilogue10collective6detail29Sm90TmaWarpSpecializedAdapterINS1G_15DefaultEpilogueISI_SJ_SJ_NS1F_6thread17LinearCombinationISI_Li1EffLNS1K_9ScaleType4KindE0ELNS_15FloatRoundStyleE2ESI_EENS1_15EpilogueDefaultEEEEEvvEEEEvNT_6ParamsE,"a",@progbits
	.sectionflags	@""
	.align	4
.nv.constant0._ZN7cutlass13device_kernelINS_4gemm6kernel13GemmUniversalIN4cute5tupleIJiiiiEEENS1_10collective13CollectiveMmaINS1_37MainloopSm90TmaGmmaWarpSpecializedFP8ILi4ENS5_IJNS4_1CILi1EEESB_SB_EEENS1_35KernelTmaWarpSpecializedCooperativeEEENS5_IJNSA_ILi128EEENSA_ILi256EEESF_EEENS_12float_e5m2_tENS5_IJlSB_lEEENS_12float_e4m3_tESJ_NS4_8TiledMMAINS4_8MMA_AtomIJNS4_4SM904GMMA31MMA_64x256x32_F32E5M2E4M3_SS_TNILNSO_7ScaleInE1ELSQ_1EEEEEENS4_6LayoutINS5_IJNSA_ILi2EEESB_SB_EEENS5_IJSB_NSA_ILi0EEESW_EEEEENS5_IJNS4_10UnderscoreESZ_SZ_EEEEENS4_13SM90_TMA_LOADENS4_14ComposedLayoutINS4_7SwizzleILi3ELi4ELi3EEENS4_18smem_ptr_flag_bitsILi8EEENST_INS5_IJNSA_ILi8EEESF_EEENS5_IJSF_SB_EEEEEEEvNS4_8identityES12_S1C_vS1D_EENS_8epilogue10collective6detail29Sm90TmaWarpSpecializedAdapterINS1G_15DefaultEpilogueISI_SJ_SJ_NS1F_6thread17LinearCombinationISI_Li1EffLNS1K_9ScaleType4KindE0ELNS_15FloatRoundStyleE2ESI_EENS1_15EpilogueDefaultEEEEEvvEEEEvNT_6ParamsE:
	.zero		1664


//--------------------- SYMBOLS --------------------------

	.type		.nv.reservedSmem.offset0,@object
	.size		.nv.reservedSmem.offset0,0x4
